	.target	sm_100a

	.elftype	@"ET_EXEC"


//--------------------- .note.nv.tkinfo           --------------------------
	.section	.note.nv.tkinfo,"",@"SHT_NOTE"
	.sectionflags	@"SHF_NOTE_NV_TKINFO"
	.tkinfo
        /*0018*/ 	.word	0x00000002
        /*0030*/ 	.string	""
        /*0030*/ 	.string	"ptxas"
        /*0030*/ 	.string	"Cuda compilation tools, release 13.0, V13.0.88"
        /*0030*/ 	.string	"Build cuda_13.0.r13.0/compiler.36424714_0"
        /*0030*/ 	.string	"-arch sm_100a -m 64 "



//--------------------- .note.nv.cuinfo           --------------------------
	.section	.note.nv.cuinfo,"",@"SHT_NOTE"
	.sectionflags	@"SHF_NOTE_NV_CUINFO"
        /*0018*/ 	.short	0x0002
        /*001a*/ 	.short	0x0064
        /*001c*/ 	.short	0x0082
	.zero		2


//--------------------- .nv.info                  --------------------------
	.section	.nv.info,"",@"SHT_CUDA_INFO"
	.align	4


	//----- nvinfo : EIATTR_REGCOUNT
	.align		4
        /*0000*/ 	.byte	0x04, 0x2f
        /*0002*/ 	.short	(.L_19 - .L_18)
	.align		4
.L_18:
        /*0004*/ 	.word	index@(_ZN7cutlass13device_kernelINS_4gemm6kernel13GemmUniversalIN4cute5tupleIJiiiiEEENS1_10collective13CollectiveMmaINS1_35MainloopSm100TmaUmmaWarpSpecializedILi4ELi2ELi2ENS5_IJNS4_1CILi1EEESB_SB_EEEEENS5_IJNSA_ILi128EEENSA_ILi256EEENSA_ILi32EEEEEENS_10bfloat16_tENS5_IJlSB_lEEESI_SJ_NS4_8TiledMMAINS4_8MMA_AtomIJNS4_20SM100_MMA_F16BF16_SSISI_SI_fLi128ELi256ELNS4_4UMMA5MajorE0ELSO_0ELNSN_7ScaleInE0ELSP_0EEEEEENS4_6LayoutISC_NS5_IJNSA_ILi0EEEST_ST_EEEEENS5_IJNS4_10UnderscoreESW_SW_EEEEENS4_13SM90_TMA_LOADENS4_14ComposedLayoutINS4_7SwizzleILi2ELi4ELi3EEENS4_18smem_ptr_flag_bitsILi16EEENSS_INS5_IJNSA_ILi8EEESG_EEENS5_IJSG_SB_EEEEEEEvNS4_8identityESZ_S19_vS1A_EENS_8epilogue10collective18CollectiveEpilogueINS1C_23Sm100TmaWarpSpecializedILi4ELi2ELi64ELb1ELb0EEEJSH_NS5_IJNSS_ISE_SB_EENSS_INSA_ILi64EEESB_EEEEESI_SJ_SI_SJ_NS1C_6fusion15FusionCallbacksIS1G_NS1L_17LinearCombinationISI_fSI_fLNS_15FloatRoundStyleE2EEESH_S1K_JEEENS4_5SM1004TMEM4LOAD26SM100_TMEM_LOAD_32dp32b64xESZ_NS10_INS11_ILi3ELi4ELi3EEES14_NSS_INS5_IJS15_S1I_EEENS5_IJS1I_SB_EEEEEEENS4_39AutoVectorizingCopyWithAssumedAlignmentILi128EEENS4_14SM90_TMA_STOREES1Z_S21_S21_EEEvvEEEEvNT_6ParamsE)
        /*0008*/ 	.word	0x000000b9


	//----- nvinfo : EIATTR_FRAME_SIZE
	.align		4
.L_19:
        /*000c*/ 	.byte	0x04, 0x11
        /*000e*/ 	.short	(.L_21 - .L_20)
	.align		4
.L_20:
        /*0010*/ 	.word	index@($__internal_2_$__cuda_sm10x_tcgen05_guardrail_trap_unallocated_columns_being_dealloced)
        /*0014*/ 	.word	0x00000000


	//----- nvinfo : EIATTR_FRAME_SIZE
	.align		4
.L_21:
        /*0018*/ 	.byte	0x04, 0x11
        /*001a*/ 	.short	(.L_23 - .L_22)
	.align		4
.L_22:
        /*001c*/ 	.word	index@($__internal_1_$__cuda_sm10x_tcgen05_guardrail_trap_phase_invalid_during_alloc)
        /*0020*/ 	.word	0x00000000


	//----- nvinfo : EIATTR_FRAME_SIZE
	.align		4
.L_23:
        /*0024*/ 	.byte	0x04, 0x11
        /*0026*/ 	.short	(.L_25 - .L_24)
	.align		4
.L_24:
        /*0028*/ 	.word	index@($__internal_0_$__cuda_sm10x_tcgen05_guardrail_trap_col_being_dealloced_not_returned_by_alloc)
        /*002c*/ 	.word	0x00000000


	//----- nvinfo : EIATTR_FRAME_SIZE
	.align		4
.L_25:
        /*0030*/ 	.byte	0x04, 0x11
        /*0032*/ 	.short	(.L_27 - .L_26)
	.align		4
.L_26:
        /*0034*/ 	.word	index@(_ZN7cutlass13device_kernelINS_4gemm6kernel13GemmUniversalIN4cute5tupleIJiiiiEEENS1_10collective13CollectiveMmaINS1_35MainloopSm100TmaUmmaWarpSpecializedILi4ELi2ELi2ENS5_IJNS4_1CILi1EEESB_SB_EEEEENS5_IJNSA_ILi128EEENSA_ILi256EEENSA_ILi32EEEEEENS_10bfloat16_tENS5_IJlSB_lEEESI_SJ_NS4_8TiledMMAINS4_8MMA_AtomIJNS4_20SM100_MMA_F16BF16_SSISI_SI_fLi128ELi256ELNS4_4UMMA5MajorE0ELSO_0ELNSN_7ScaleInE0ELSP_0EEEEEENS4_6LayoutISC_NS5_IJNSA_ILi0EEEST_ST_EEEEENS5_IJNS4_10UnderscoreESW_SW_EEEEENS4_13SM90_TMA_LOADENS4_14ComposedLayoutINS4_7SwizzleILi2ELi4ELi3EEENS4_18smem_ptr_flag_bitsILi16EEENSS_INS5_IJNSA_ILi8EEESG_EEENS5_IJSG_SB_EEEEEEEvNS4_8identityESZ_S19_vS1A_EENS_8epilogue10collective18CollectiveEpilogueINS1C_23Sm100TmaWarpSpecializedILi4ELi2ELi64ELb1ELb0EEEJSH_NS5_IJNSS_ISE_SB_EENSS_INSA_ILi64EEESB_EEEEESI_SJ_SI_SJ_NS1C_6fusion15FusionCallbacksIS1G_NS1L_17LinearCombinationISI_fSI_fLNS_15FloatRoundStyleE2EEESH_S1K_JEEENS4_5SM1004TMEM4LOAD26SM100_TMEM_LOAD_32dp32b64xESZ_NS10_INS11_ILi3ELi4ELi3EEES14_NSS_INS5_IJS15_S1I_EEENS5_IJS1I_SB_EEEEEEENS4_39AutoVectorizingCopyWithAssumedAlignmentILi128EEENS4_14SM90_TMA_STOREES1Z_S21_S21_EEEvvEEEEvNT_6ParamsE)
        /*0038*/ 	.word	0x00000000


	//----- nvinfo : EIATTR_MIN_STACK_SIZE
	.align		4
.L_27:
        /*003c*/ 	.byte	0x04, 0x12
        /*003e*/ 	.short	(.L_29 - .L_28)
	.align		4
.L_28:
        /*0040*/ 	.word	index@(_ZN7cutlass13device_kernelINS_4gemm6kernel13GemmUniversalIN4cute5tupleIJiiiiEEENS1_10collective13CollectiveMmaINS1_35MainloopSm100TmaUmmaWarpSpecializedILi4ELi2ELi2ENS5_IJNS4_1CILi1EEESB_SB_EEEEENS5_IJNSA_ILi128EEENSA_ILi256EEENSA_ILi32EEEEEENS_10bfloat16_tENS5_IJlSB_lEEESI_SJ_NS4_8TiledMMAINS4_8MMA_AtomIJNS4_20SM100_MMA_F16BF16_SSISI_SI_fLi128ELi256ELNS4_4UMMA5MajorE0ELSO_0ELNSN_7ScaleInE0ELSP_0EEEEEENS4_6LayoutISC_NS5_IJNSA_ILi0EEEST_ST_EEEEENS5_IJNS4_10UnderscoreESW_SW_EEEEENS4_13SM90_TMA_LOADENS4_14ComposedLayoutINS4_7SwizzleILi2ELi4ELi3EEENS4_18smem_ptr_flag_bitsILi16EEENSS_INS5_IJNSA_ILi8EEESG_EEENS5_IJSG_SB_EEEEEEEvNS4_8identityESZ_S19_vS1A_EENS_8epilogue10collective18CollectiveEpilogueINS1C_23Sm100TmaWarpSpecializedILi4ELi2ELi64ELb1ELb0EEEJSH_NS5_IJNSS_ISE_SB_EENSS_INSA_ILi64EEESB_EEEEESI_SJ_SI_SJ_NS1C_6fusion15FusionCallbacksIS1G_NS1L_17LinearCombinationISI_fSI_fLNS_15FloatRoundStyleE2EEESH_S1K_JEEENS4_5SM1004TMEM4LOAD26SM100_TMEM_LOAD_32dp32b64xESZ_NS10_INS11_ILi3ELi4ELi3EEES14_NSS_INS5_IJS15_S1I_EEENS5_IJS1I_SB_EEEEEEENS4_39AutoVectorizingCopyWithAssumedAlignmentILi128EEENS4_14SM90_TMA_STOREES1Z_S21_S21_EEEvvEEEEvNT_6ParamsE)
        /*0044*/ 	.word	0x00000000
.L_29:


//--------------------- .nv.compat                --------------------------
	.section	.nv.compat,"",@"SHT_CUDA_COMPAT_INFO"
	.align	4
        /*0000*/ 	.byte	0x02, 0x09, 0x01, 0x00, 0x02, 0x02, 0x02, 0x00, 0x02, 0x05, 0x05, 0x00, 0x03, 0x07, 0x01, 0x01
        /*0010*/ 	.byte	0x02, 0x03, 0x01, 0x00, 0x02, 0x06, 0x01, 0x00, 0x04, 0x0b, 0x08, 0x00, 0x09, 0x00, 0x00, 0x00
        /*0020*/ 	.byte	0x00, 0x00, 0x00, 0x00


//--------------------- .nv.info._ZN7cutlass13device_kernelINS_4gemm6kernel13GemmUniversalIN4cute5tupleIJiiiiEEENS1_10collective13CollectiveMmaINS1_35MainloopSm100TmaUmmaWarpSpecializedILi4ELi2ELi2ENS5_IJNS4_1CILi1EEESB_SB_EEEEENS5_IJNSA_ILi128EEENSA_ILi256EEENSA_ILi32EEEEEENS_10bfloat16_tENS5_IJlSB_lEEESI_SJ_NS4_8TiledMMAINS4_8MMA_AtomIJNS4_20SM100_MMA_F16BF16_SSISI_SI_fLi128ELi256ELNS4_4UMMA5MajorE0ELSO_0ELNSN_7ScaleInE0ELSP_0EEEEEENS4_6LayoutISC_NS5_IJNSA_ILi0EEEST_ST_EEEEENS5_IJNS4_10UnderscoreESW_SW_EEEEENS4_13SM90_TMA_LOADENS4_14ComposedLayoutINS4_7SwizzleILi2ELi4ELi3EEENS4_18smem_ptr_flag_bitsILi16EEENSS_INS5_IJNSA_ILi8EEESG_EEENS5_IJSG_SB_EEEEEEEvNS4_8identityESZ_S19_vS1A_EENS_8epilogue10collective18CollectiveEpilogueINS1C_23Sm100TmaWarpSpecializedILi4ELi2ELi64ELb1ELb0EEEJSH_NS5_IJNSS_ISE_SB_EENSS_INSA_ILi64EEESB_EEEEESI_SJ_SI_SJ_NS1C_6fusion15FusionCallbacksIS1G_NS1L_17LinearCombinationISI_fSI_fLNS_15FloatRoundStyleE2EEESH_S1K_JEEENS4_5SM1004TMEM4LOAD26SM100_TMEM_LOAD_32dp32b64xESZ_NS10_INS11_ILi3ELi4ELi3EEES14_NSS_INS5_IJS15_S1I_EEENS5_IJS1I_SB_EEEEEEENS4_39AutoVectorizingCopyWithAssumedAlignmentILi128EEENS4_14SM90_TMA_STOREES1Z_S21_S21_EEEvvEEEEvNT_6ParamsE --------------------------
	.section	.nv.info._ZN7cutlass13device_kernelINS_4gemm6kernel13GemmUniversalIN4cute5tupleIJiiiiEEENS1_10collective13CollectiveMmaINS1_35MainloopSm100TmaUmmaWarpSpecializedILi4ELi2ELi2ENS5_IJNS4_1CILi1EEESB_SB_EEEEENS5_IJNSA_ILi128EEENSA_ILi256EEENSA_ILi32EEEEEENS_10bfloat16_tENS5_IJlSB_lEEESI_SJ_NS4_8TiledMMAINS4_8MMA_AtomIJNS4_20SM100_MMA_F16BF16_SSISI_SI_fLi128ELi256ELNS4_4UMMA5MajorE0ELSO_0ELNSN_7ScaleInE0ELSP_0EEEEEENS4_6LayoutISC_NS5_IJNSA_ILi0EEEST_ST_EEEEENS5_IJNS4_10UnderscoreESW_SW_EEEEENS4_13SM90_TMA_LOADENS4_14ComposedLayoutINS4_7SwizzleILi2ELi4ELi3EEENS4_18smem_ptr_flag_bitsILi16EEENSS_INS5_IJNSA_ILi8EEESG_EEENS5_IJSG_SB_EEEEEEEvNS4_8identityESZ_S19_vS1A_EENS_8epilogue10collective18CollectiveEpilogueINS1C_23Sm100TmaWarpSpecializedILi4ELi2ELi64ELb1ELb0EEEJSH_NS5_IJNSS_ISE_SB_EENSS_INSA_ILi64EEESB_EEEEESI_SJ_SI_SJ_NS1C_6fusion15FusionCallbacksIS1G_NS1L_17LinearCombinationISI_fSI_fLNS_15FloatRoundStyleE2EEESH_S1K_JEEENS4_5SM1004TMEM4LOAD26SM100_TMEM_LOAD_32dp32b64xESZ_NS10_INS11_ILi3ELi4ELi3EEES14_NSS_INS5_IJS15_S1I_EEENS5_IJS1I_SB_EEEEEEENS4_39AutoVectorizingCopyWithAssumedAlignmentILi128EEENS4_14SM90_TMA_STOREES1Z_S21_S21_EEEvvEEEEvNT_6ParamsE,"",@"SHT_CUDA_INFO"
	.sectionflags	@""
	.align	4


	//----- nvinfo : EIATTR_CUDA_API_VERSION
	.align		4
        /*0000*/ 	.byte	0x04, 0x37
        /*0002*/ 	.short	(.L_31 - .L_30)
.L_30:
        /*0004*/ 	.word	0x00000082


	//----- nvinfo : EIATTR_KPARAM_INFO
	.align		4
.L_31:
        /*0008*/ 	.byte	0x04, 0x17
        /*000a*/ 	.short	(.L_33 - .L_32)
.L_32:
        /*000c*/ 	.word	0x00000000
        /*0010*/ 	.short	0x0000
        /*0012*/ 	.short	0x0000
        /*0014*/ 	.byte	0x00, 0xf0, 0x01, 0x20


	//----- nvinfo : EIATTR_AT_ENTRY_FRAGMENTS
	.align		4
.L_33:
        /*0018*/ 	.byte	0x04, 0x4f
        /*001a*/ 	.short	(.L_35 - .L_34)


	//   ....[0]....
.L_34:
        /*001c*/ 	.word	0x00000006


	//----- nvinfo : EIATTR_RESERVED_SMEM_USED
	.align		4
.L_35:
        /*0020*/ 	.byte	0x01, 0x41
	.zero		2


	//----- nvinfo : EIATTR_SPARSE_MMA_MASK
	.align		4
        /*0024*/ 	.byte	0x03, 0x50
        /*0026*/ 	.short	0x0000


	//----- nvinfo : EIATTR_TCGEN05_1CTA_USED
	.align		4
        /*0028*/ 	.byte	0x01, 0x51
	.zero		2


	//----- nvinfo : EIATTR_MAXREG_COUNT
	.align		4
        /*002c*/ 	.byte	0x03, 0x1b
        /*002e*/ 	.short	0x00ff


	//----- nvinfo : EIATTR_NUM_BARRIERS
	.align		4
        /*0030*/ 	.byte	0x02, 0x4c
        /*0032*/ 	.byte	0x07
	.zero		1


	//----- nvinfo : EIATTR_EXTERNS
	.align		4
        /*0034*/ 	.byte	0x04, 0x0f
        /*0036*/ 	.short	(.L_37 - .L_36)


	//   ....[0]....
	.align		4
.L_36:
        /*0038*/ 	.word	index@(__assertfail)


	//----- nvinfo : EIATTR_MERCURY_ISA_VERSION
	.align		4
.L_37:
        /*003c*/ 	.byte	0x03, 0x5f
        /*003e*/ 	.short	0x0101


	//----- nvinfo : EIATTR_INT_WARP_WIDE_INSTR_OFFSETS
	.align		4
        /*0040*/ 	.byte	0x04, 0x31
        /*0042*/ 	.short	(.L_39 - .L_38)


	//   ....[0]....
.L_38:
        /*0044*/ 	.word	0x00001db0


	//   ....[1]....
        /*0048*/ 	.word	0x00003600


	//   ....[2]....
        /*004c*/ 	.word	0x00003620


	//   ....[3]....
        /*0050*/ 	.word	0x00003650


	//   ....[4]....
        /*0054*/ 	.word	0x00003f90


	//   ....[5]....
        /*0058*/ 	.word	0x00004000


	//   ....[6]....
        /*005c*/ 	.word	0x000040e0


	//   ....[7]....
        /*0060*/ 	.word	0x00004160


	//   ....[8]....
        /*0064*/ 	.word	0x00004270


	//   ....[9]....
        /*0068*/ 	.word	0x00004300


	//   ....[10]....
        /*006c*/ 	.word	0x000044e0


	//   ....[11]....
        /*0070*/ 	.word	0x00004640


	//----- nvinfo : EIATTR_COOP_GROUP_MASK_REGIDS
	.align		4
.L_39:
        /*0074*/ 	.byte	0x04, 0x29
        /*0076*/ 	.short	(.L_41 - .L_40)


	//   ....[0]....
.L_40:
        /*0078*/ 	.word	0xffffffff


	//   ....[1]....
        /*007c*/ 	.word	0xffffffff


	//   ....[2]....
        /*0080*/ 	.word	0xffffffff


	//   ....[3]....
        /*0084*/ 	.word	0xffffffff


	//   ....[4]....
        /*0088*/ 	.word	0xffffffff


	//   ....[5]....
        /*008c*/ 	.word	0xffffffff


	//   ....[6]....
        /*0090*/ 	.word	0xffffffff


	//   ....[7]....
        /*0094*/ 	.word	0xffffffff


	//   ....[8]....
        /*0098*/ 	.word	0xffffffff


	//   ....[9]....
        /*009c*/ 	.word	0xffffffff


	//   ....[10]....
        /*00a0*/ 	.word	0xffffffff


	//   ....[11]....
        /*00a4*/ 	.word	0xffffffff


	//   ....[12]....
        /*00a8*/ 	.word	0xffffffff


	//----- nvinfo : EIATTR_COOP_GROUP_INSTR_OFFSETS
	.align		4
.L_41:
        /*00ac*/ 	.byte	0x04, 0x28
        /*00ae*/ 	.short	(.L_43 - .L_42)


	//   ....[0]....
.L_42:
        /*00b0*/ 	.word	0x00000090


	//   ....[1]....
        /*00b4*/ 	.word	0x000004d0


	//   ....[2]....
        /*00b8*/ 	.word	0x00000640


	//   ....[3]....
        /*00bc*/ 	.word	0x000007e0


	//   ....[4]....
        /*00c0*/ 	.word	0x000008e0


	//   ....[5]....
        /*00c4*/ 	.word	0x00000a50


	//   ....[6]....
        /*00c8*/ 	.word	0x00000bb0


	//   ....[7]....
        /*00cc*/ 	.word	0x00001c90


	//   ....[8]....
        /*00d0*/ 	.word	0x00002a70


	//   ....[9]....
        /*00d4*/ 	.word	0x00002c80


	//   ....[10]....
        /*00d8*/ 	.word	0x00002cb0


	//   ....[11]....
        /*00dc*/ 	.word	0x000034e0


	//   ....[12]....
        /*00e0*/ 	.word	0x00003710


	//----- nvinfo : EIATTR_VRC_CTA_INIT_COUNT
	.align		4
.L_43:
        /*00e4*/ 	.byte	0x02, 0x4a
        /*00e6*/ 	.byte	0x80
	.zero		1


	//----- nvinfo : EIATTR_SYSCALL_OFFSETS
	.align		4
        /*00e8*/ 	.byte	0x04, 0x46
        /*00ea*/ 	.short	(.L_45 - .L_44)


	//   ....[0]....
.L_44:
        /*00ec*/ 	.word	0x000050f0


	//   ....[1]....
        /*00f0*/ 	.word	0x000051e0


	//   ....[2]....
        /*00f4*/ 	.word	0x00005b60


	//   ....[3]....
        /*00f8*/ 	.word	0x00006fb0


	//   ....[4]....
        /*00fc*/ 	.word	0x000083d0


	//   ....[5]....
        /*0100*/ 	.word	0x000097e0


	//----- nvinfo : EIATTR_MBARRIER_INSTR_OFFSETS
	.align		4
.L_45:
        /*0104*/ 	.byte	0x04, 0x39
        /*0106*/ 	.short	(.L_47 - .L_46)


	//   ....[0]....
.L_46:
        /*0108*/ 	.word	0x000005b0
        /*010c*/ 	.word	0x000000ff
        /*0110*/ 	.word	0x00000000
        /*0114*/ 	.short	0x0100
        /*0116*/ 	.byte	0x05
	.zero		1


	//   ....[1]....
        /*0118*/ 	.word	0x000005c0
        /*011c*/ 	.word	0x000000ff
        /*0120*/ 	.word	0x00000020
        /*0124*/ 	.short	0x0100
        /*0126*/ 	.byte	0x05
	.zero		1


	//   ....[2]....
        /*0128*/ 	.word	0x000005d0
        /*012c*/ 	.word	0x000000ff
        /*0130*/ 	.word	0x00000008
        /*0134*/ 	.short	0x0100
        /*0136*/ 	.byte	0x05
	.zero		1


	//   ....[3]....
        /*0138*/ 	.word	0x000005e0
        /*013c*/ 	.word	0x000000ff
        /*0140*/ 	.word	0x00000028
        /*0144*/ 	.short	0x0100
        /*0146*/ 	.byte	0x05
	.zero		1


	//   ....[4]....
        /*0148*/ 	.word	0x000005f0
        /*014c*/ 	.word	0x000000ff
        /*0150*/ 	.word	0x00000010
        /*0154*/ 	.short	0x0100
        /*0156*/ 	.byte	0x05
	.zero		1


	//   ....[5]....
        /*0158*/ 	.word	0x00000600
        /*015c*/ 	.word	0x000000ff
        /*0160*/ 	.word	0x00000030
        /*0164*/ 	.short	0x0100
        /*0166*/ 	.byte	0x05
	.zero		1


	//   ....[6]....
        /*0168*/ 	.word	0x00000610
        /*016c*/ 	.word	0x000000ff
        /*0170*/ 	.word	0x00000018
        /*0174*/ 	.short	0x0100
        /*0176*/ 	.byte	0x05
	.zero		1


	//   ....[7]....
        /*0178*/ 	.word	0x00000620
        /*017c*/ 	.word	0x000000ff
        /*0180*/ 	.word	0x00000038
        /*0184*/ 	.short	0x0100
        /*0186*/ 	.byte	0x05
	.zero		1


	//   ....[8]....
        /*0188*/ 	.word	0x00000750
        /*018c*/ 	.word	0x000000ff
        /*0190*/ 	.word	0x00000040
        /*0194*/ 	.short	0x0100
        /*0196*/ 	.byte	0x07
	.zero		1


	//   ....[9]....
        /*0198*/ 	.word	0x00000760
        /*019c*/ 	.word	0x000000ff
        /*01a0*/ 	.word	0x00000060
        /*01a4*/ 	.short	0x0100
        /*01a6*/ 	.byte	0x07
	.zero		1


	//   ....[10]....
        /*01a8*/ 	.word	0x00000770
        /*01ac*/ 	.word	0x000000ff
        /*01b0*/ 	.word	0x00000048
        /*01b4*/ 	.short	0x0100
        /*01b6*/ 	.byte	0x07
	.zero		1


	//   ....[11]....
        /*01b8*/ 	.word	0x00000780
        /*01bc*/ 	.word	0x000000ff
        /*01c0*/ 	.word	0x00000068
        /*01c4*/ 	.short	0x0100
        /*01c6*/ 	.byte	0x07
	.zero		1


	//   ....[12]....
        /*01c8*/ 	.word	0x00000790
        /*01cc*/ 	.word	0x000000ff
        /*01d0*/ 	.word	0x00000050
        /*01d4*/ 	.short	0x0100
        /*01d6*/ 	.byte	0x07
	.zero		1


	//   ....[13]....
        /*01d8*/ 	.word	0x000007a0
        /*01dc*/ 	.word	0x000000ff
        /*01e0*/ 	.word	0x00000070
        /*01e4*/ 	.short	0x0100
        /*01e6*/ 	.byte	0x07
	.zero		1


	//   ....[14]....
        /*01e8*/ 	.word	0x000007b0
        /*01ec*/ 	.word	0x000000ff
        /*01f0*/ 	.word	0x00000058
        /*01f4*/ 	.short	0x0100
        /*01f6*/ 	.byte	0x07
	.zero		1


	//   ....[15]....
        /*01f8*/ 	.word	0x000007c0
        /*01fc*/ 	.word	0x000000ff
        /*0200*/ 	.word	0x00000078
        /*0204*/ 	.short	0x0100
        /*0206*/ 	.byte	0x07
	.zero		1


	//   ....[16]....
        /*0208*/ 	.word	0x000008b0
        /*020c*/ 	.word	0x000000ff
        /*0210*/ 	.word	0x00000080
        /*0214*/ 	.short	0x0100
        /*0216*/ 	.byte	0x05
	.zero		1


	//   ....[17]....
        /*0218*/ 	.word	0x000008c0
        /*021c*/ 	.word	0x000000ff
        /*0220*/ 	.word	0x00000088
        /*0224*/ 	.short	0x0100
        /*0226*/ 	.byte	0x05
	.zero		1


	//   ....[18]....
        /*0228*/ 	.word	0x00000a00
        /*022c*/ 	.word	0x000000ff
        /*0230*/ 	.word	0x00000090
        /*0234*/ 	.short	0x0100
        /*0236*/ 	.byte	0x05
	.zero		1


	//   ....[19]....
        /*0238*/ 	.word	0x00000a10
        /*023c*/ 	.word	0x000000ff
        /*0240*/ 	.word	0x000000a0
        /*0244*/ 	.short	0x0100
        /*0246*/ 	.byte	0x05
	.zero		1


	//   ....[20]....
        /*0248*/ 	.word	0x00000a20
        /*024c*/ 	.word	0x000000ff
        /*0250*/ 	.word	0x00000098
        /*0254*/ 	.short	0x0100
        /*0256*/ 	.byte	0x05
	.zero		1


	//   ....[21]....
        /*0258*/ 	.word	0x00000a30
        /*025c*/ 	.word	0x000000ff
        /*0260*/ 	.word	0x000000a8
        /*0264*/ 	.short	0x0100
        /*0266*/ 	.byte	0x05
	.zero		1


	//   ....[22]....
        /*0268*/ 	.word	0x00000b60
        /*026c*/ 	.word	0x000000ff
        /*0270*/ 	.word	0x000000b0
        /*0274*/ 	.short	0x0100
        /*0276*/ 	.byte	0x07
	.zero		1


	//   ....[23]....
        /*0278*/ 	.word	0x00000b70
        /*027c*/ 	.word	0x000000ff
        /*0280*/ 	.word	0x000000c0
        /*0284*/ 	.short	0x0100
        /*0286*/ 	.byte	0x07
	.zero		1


	//   ....[24]....
        /*0288*/ 	.word	0x00000b80
        /*028c*/ 	.word	0x000000ff
        /*0290*/ 	.word	0x000000b8
        /*0294*/ 	.short	0x0100
        /*0296*/ 	.byte	0x07
	.zero		1


	//   ....[25]....
        /*0298*/ 	.word	0x00000b90
        /*029c*/ 	.word	0x000000ff
        /*02a0*/ 	.word	0x000000c8
        /*02a4*/ 	.short	0x0100
        /*02a6*/ 	.byte	0x07
	.zero		1


	//   ....[26]....
        /*02a8*/ 	.word	0x00000c80
        /*02ac*/ 	.word	0x000000ff
        /*02b0*/ 	.word	0x000000d0
        /*02b4*/ 	.short	0x0100
        /*02b6*/ 	.byte	0x05
	.zero		1


	//   ....[27]....
        /*02b8*/ 	.word	0x00000c90
        /*02bc*/ 	.word	0x000000ff
        /*02c0*/ 	.word	0x000000e0
        /*02c4*/ 	.short	0x0100
        /*02c6*/ 	.byte	0x05
	.zero		1


	//   ....[28]....
        /*02c8*/ 	.word	0x00000ca0
        /*02cc*/ 	.word	0x000000ff
        /*02d0*/ 	.word	0x000000d8
        /*02d4*/ 	.short	0x0100
        /*02d6*/ 	.byte	0x05
	.zero		1


	//   ....[29]....
        /*02d8*/ 	.word	0x00000cb0
        /*02dc*/ 	.word	0x000000ff
        /*02e0*/ 	.word	0x000000e8
        /*02e4*/ 	.short	0x0100
        /*02e6*/ 	.byte	0x05
	.zero		1


	//   ....[30]....
        /*02e8*/ 	.word	0x00001590
        /*02ec*/ 	.word	0x00000003
        /*02f0*/ 	.word	0x000000e0
        /*02f4*/ 	.short	0x010a
        /*02f6*/ 	.byte	0xff
	.zero		1


	//   ....[31]....
        /*02f8*/ 	.word	0x000015c0
        /*02fc*/ 	.word	0x00000003
        /*0300*/ 	.word	0x000000d0
        /*0304*/ 	.short	0x0101
        /*0306*/ 	.byte	0xff
	.zero		1


	//   ....[32]....
        /*0308*/ 	.word	0x00001690
        /*030c*/ 	.word	0x000000ff
        /*0310*/ 	.word	0x00000020
        /*0314*/ 	.short	0x010a
        /*0316*/ 	.byte	0x08
	.zero		1


	//   ....[33]....
        /*0318*/ 	.word	0x00001730
        /*031c*/ 	.word	0x000000ff
        /*0320*/ 	.word	0x00000020
        /*0324*/ 	.short	0x010a
        /*0326*/ 	.byte	0x21
	.zero		1


	//   ....[34]....
        /*0328*/ 	.word	0x00001880
        /*032c*/ 	.word	0x000000ff
        /*0330*/ 	.word	0x00000020
        /*0334*/ 	.short	0x010a
        /*0336*/ 	.byte	0x08
	.zero		1


	//   ....[35]....
        /*0338*/ 	.word	0x00001990
        /*033c*/ 	.word	0x000000ff
        /*0340*/ 	.word	0x00000088
        /*0344*/ 	.short	0x0101
        /*0346*/ 	.byte	0x04
	.zero		1


	//   ....[36]....
        /*0348*/ 	.word	0x000019b0
        /*034c*/ 	.word	0x000000ff
        /*0350*/ 	.word	0x00000020
        /*0354*/ 	.short	0x010a
        /*0356*/ 	.byte	0x08
	.zero		1


	//   ....[37]....
        /*0358*/ 	.word	0x00001a30
        /*035c*/ 	.word	0x000000ff
        /*0360*/ 	.word	0x00000020
        /*0364*/ 	.short	0x010a
        /*0366*/ 	.byte	0x11
	.zero		1


	//   ....[38]....
        /*0368*/ 	.word	0x00001b80
        /*036c*/ 	.word	0x000000ff
        /*0370*/ 	.word	0x00000020
        /*0374*/ 	.short	0x010a
        /*0376*/ 	.byte	0x08
	.zero		1


	//   ....[39]....
        /*0378*/ 	.word	0x00001cc0
        /*037c*/ 	.word	0x00000002
        /*0380*/ 	.word	0x00000090
        /*0384*/ 	.short	0x010a
        /*0386*/ 	.byte	0xff
	.zero		1


	//   ....[40]....
        /*0388*/ 	.word	0x00001d80
        /*038c*/ 	.word	0x00000002
        /*0390*/ 	.word	0x00000000
        /*0394*/ 	.short	0x0101
        /*0396*/ 	.byte	0xff
	.zero		1


	//   ....[41]....
        /*0398*/ 	.word	0x000022e0
        /*039c*/ 	.word	0x000000ff
        /*03a0*/ 	.word	0x00000000
        /*03a4*/ 	.short	0x010a
        /*03a6*/ 	.byte	0x05
	.zero		1


	//   ....[42]....
        /*03a8*/ 	.word	0x00002370
        /*03ac*/ 	.word	0x000000ff
        /*03b0*/ 	.word	0x00000000
        /*03b4*/ 	.short	0x010a
        /*03b6*/ 	.byte	0x05
	.zero		1


	//   ....[43]....
        /*03b8*/ 	.word	0x00002400
        /*03bc*/ 	.word	0x000000ff
        /*03c0*/ 	.word	0x00000000
        /*03c4*/ 	.short	0x010a
        /*03c6*/ 	.byte	0x05
	.zero		1


	//   ....[44]....
        /*03c8*/ 	.word	0x000024a0
        /*03cc*/ 	.word	0x00000000
        /*03d0*/ 	.word	0x00000000
        /*03d4*/ 	.short	0x010a
        /*03d6*/ 	.byte	0xff
	.zero		1


	//   ....[45]....
        /*03d8*/ 	.word	0x000025c0
        /*03dc*/ 	.word	0x00000000
        /*03e0*/ 	.word	0x000000d0
        /*03e4*/ 	.short	0x010a
        /*03e6*/ 	.byte	0xff
	.zero		1


	//   ....[46]....
        /*03e8*/ 	.word	0x00002620
        /*03ec*/ 	.word	0x00000004
        /*03f0*/ 	.word	0x00000000
        /*03f4*/ 	.short	0x0101
        /*03f6*/ 	.byte	0xff
	.zero		1


	//   ....[47]....
        /*03f8*/ 	.word	0x00002640
        /*03fc*/ 	.word	0x000000ff
        /*0400*/ 	.word	0x000000a0
        /*0404*/ 	.short	0x010a
        /*0406*/ 	.byte	0x05
	.zero		1


	//   ....[48]....
        /*0408*/ 	.word	0x00002760
        /*040c*/ 	.word	0x00000000
        /*0410*/ 	.word	0x00000090
        /*0414*/ 	.short	0x010a
        /*0416*/ 	.byte	0xff
	.zero		1


	//   ....[49]....
        /*0418*/ 	.word	0x00002870
        /*041c*/ 	.word	0x00000000
        /*0420*/ 	.word	0x00000000
        /*0424*/ 	.short	0x0101
        /*0426*/ 	.byte	0xff
	.zero		1


	//   ....[50]....
        /*0428*/ 	.word	0x00002900
        /*042c*/ 	.word	0x000000ff
        /*0430*/ 	.word	0x000000a0
        /*0434*/ 	.short	0x0106
        /*0436*/ 	.byte	0x05
	.zero		1


	//   ....[51]....
        /*0438*/ 	.word	0x00002920
        /*043c*/ 	.word	0x000000ff
        /*0440*/ 	.word	0x000000a0
        /*0444*/ 	.short	0x010a
        /*0446*/ 	.byte	0x05
	.zero		1


	//   ....[52]....
        /*0448*/ 	.word	0x000029b0
        /*044c*/ 	.word	0x000000ff
        /*0450*/ 	.word	0x000000a0
        /*0454*/ 	.short	0x0106
        /*0456*/ 	.byte	0x04
	.zero		1


	//   ....[53]....
        /*0458*/ 	.word	0x000029f0
        /*045c*/ 	.word	0x00000000
        /*0460*/ 	.word	0x000000a0
        /*0464*/ 	.short	0x010a
        /*0466*/ 	.byte	0xff
	.zero		1


	//   ....[54]....
        /*0468*/ 	.word	0x00002ef0
        /*046c*/ 	.word	0x00000000
        /*0470*/ 	.word	0x00000090
        /*0474*/ 	.short	0x010a
        /*0476*/ 	.byte	0xff
	.zero		1


	//   ....[55]....
        /*0478*/ 	.word	0x00003000
        /*047c*/ 	.word	0x00000003
        /*0480*/ 	.word	0x00000000
        /*0484*/ 	.short	0x0101
        /*0486*/ 	.byte	0xff
	.zero		1


	//   ....[56]....
        /*0488*/ 	.word	0x00003010
        /*048c*/ 	.word	0x000000ff
        /*0490*/ 	.word	0x00000000
        /*0494*/ 	.short	0x010a
        /*0496*/ 	.byte	0x04
	.zero		1


	//   ....[57]....
        /*0498*/ 	.word	0x00003030
        /*049c*/ 	.word	0x000000ff
        /*04a0*/ 	.word	0x000000c0
        /*04a4*/ 	.short	0x010a
        /*04a6*/ 	.byte	0x08
	.zero		1


	//   ....[58]....
        /*04a8*/ 	.word	0x00003100
        /*04ac*/ 	.word	0x000000ff
        /*04b0*/ 	.word	0x00000000
        /*04b4*/ 	.short	0x010a
        /*04b6*/ 	.byte	0x07
	.zero		1


	//   ....[59]....
        /*04b8*/ 	.word	0x00003240
        /*04bc*/ 	.word	0x000000ff
        /*04c0*/ 	.word	0x00000000
        /*04c4*/ 	.short	0x010a
        /*04c6*/ 	.byte	0x04
	.zero		1


	//   ....[60]....
        /*04c8*/ 	.word	0x00003430
        /*04cc*/ 	.word	0x000000ff
        /*04d0*/ 	.word	0x00000000
        /*04d4*/ 	.short	0x010a
        /*04d6*/ 	.byte	0x05
	.zero		1


	//   ....[61]....
        /*04d8*/ 	.word	0x000034c0
        /*04dc*/ 	.word	0x000000ff
        /*04e0*/ 	.word	0x00000000
        /*04e4*/ 	.short	0x010a
        /*04e6*/ 	.byte	0x07
	.zero		1


	//   ....[62]....
        /*04e8*/ 	.word	0x00003940
        /*04ec*/ 	.word	0x00000000
        /*04f0*/ 	.word	0x00000090
        /*04f4*/ 	.short	0x010a
        /*04f6*/ 	.byte	0xff
	.zero		1


	//   ....[63]....
        /*04f8*/ 	.word	0x00003a00
        /*04fc*/ 	.word	0x00000000
        /*0500*/ 	.word	0x00000000
        /*0504*/ 	.short	0x0101
        /*0506*/ 	.byte	0xff
	.zero		1


	//   ....[64]....
        /*0508*/ 	.word	0x00003d20
        /*050c*/ 	.word	0x000000ff
        /*0510*/ 	.word	0x00000088
        /*0514*/ 	.short	0x010a
        /*0516*/ 	.byte	0x07
	.zero		1


	//   ....[65]....
        /*0518*/ 	.word	0x00003f10
        /*051c*/ 	.word	0x000000ff
        /*0520*/ 	.word	0x00000060
        /*0524*/ 	.short	0x010a
        /*0526*/ 	.byte	0x07
	.zero		1


	//   ....[66]....
        /*0528*/ 	.word	0x00004080
        /*052c*/ 	.word	0x000000ff
        /*0530*/ 	.word	0x00000040
        /*0534*/ 	.short	0x010b
        /*0536*/ 	.byte	0x07
	.zero		1


	//   ....[67]....
        /*0538*/ 	.word	0x00004090
        /*053c*/ 	.word	0x000000ff
        /*0540*/ 	.word	0x00000000
        /*0544*/ 	.short	0x0101
        /*0546*/ 	.byte	0x08
	.zero		1


	//   ....[68]....
        /*0548*/ 	.word	0x000040b0
        /*054c*/ 	.word	0x000000ff
        /*0550*/ 	.word	0x00000068
        /*0554*/ 	.short	0x010a
        /*0556*/ 	.byte	0x07
	.zero		1


	//   ....[69]....
        /*0558*/ 	.word	0x00004210
        /*055c*/ 	.word	0x000000ff
        /*0560*/ 	.word	0x00000048
        /*0564*/ 	.short	0x010b
        /*0566*/ 	.byte	0x07
	.zero		1


	//   ....[70]....
        /*0568*/ 	.word	0x00004220
        /*056c*/ 	.word	0x000000ff
        /*0570*/ 	.word	0x00000000
        /*0574*/ 	.short	0x0101
        /*0576*/ 	.byte	0x08
	.zero		1


	//   ....[71]....
        /*0578*/ 	.word	0x00004230
        /*057c*/ 	.word	0x000000ff
        /*0580*/ 	.word	0x00000070
        /*0584*/ 	.short	0x010a
        /*0586*/ 	.byte	0x07
	.zero		1


	//   ....[72]....
        /*0588*/ 	.word	0x000043d0
        /*058c*/ 	.word	0x000000ff
        /*0590*/ 	.word	0x00000050
        /*0594*/ 	.short	0x010b
        /*0596*/ 	.byte	0x07
	.zero		1


	//   ....[73]....
        /*0598*/ 	.word	0x00004440
        /*059c*/ 	.word	0x000000ff
        /*05a0*/ 	.word	0x00000000
        /*05a4*/ 	.short	0x0101
        /*05a6*/ 	.byte	0x08
	.zero		1


	//   ....[74]....
        /*05a8*/ 	.word	0x00004470
        /*05ac*/ 	.word	0x000000ff
        /*05b0*/ 	.word	0x00000078
        /*05b4*/ 	.short	0x010a
        /*05b6*/ 	.byte	0x07
	.zero		1


	//   ....[75]....
        /*05b8*/ 	.word	0x00004680
        /*05bc*/ 	.word	0x000000ff
        /*05c0*/ 	.word	0x00000058
        /*05c4*/ 	.short	0x010b
        /*05c6*/ 	.byte	0x07
	.zero		1


	//   ....[76]....
        /*05c8*/ 	.word	0x000046a0
        /*05cc*/ 	.word	0x000000ff
        /*05d0*/ 	.word	0x00000000
        /*05d4*/ 	.short	0x0101
        /*05d6*/ 	.byte	0x0d
	.zero		1


	//   ....[77]....
        /*05d8*/ 	.word	0x000046d0
        /*05dc*/ 	.word	0x000000ff
        /*05e0*/ 	.word	0x00000060
        /*05e4*/ 	.short	0x010a
        /*05e6*/ 	.byte	0x07
	.zero		1


	//   ....[78]....
        /*05e8*/ 	.word	0x000046f0
        /*05ec*/ 	.word	0x000000ff
        /*05f0*/ 	.word	0x00000068
        /*05f4*/ 	.short	0x010a
        /*05f6*/ 	.byte	0x07
	.zero		1


	//   ....[79]....
        /*05f8*/ 	.word	0x00004710
        /*05fc*/ 	.word	0x000000ff
        /*0600*/ 	.word	0x00000070
        /*0604*/ 	.short	0x010a
        /*0606*/ 	.byte	0x07
	.zero		1


	//   ....[80]....
        /*0608*/ 	.word	0x00004750
        /*060c*/ 	.word	0x00000000
        /*0610*/ 	.word	0x00000078
        /*0614*/ 	.short	0x010a
        /*0616*/ 	.byte	0xff
	.zero		1


	//   ....[81]....
        /*0618*/ 	.word	0x00004ab0
        /*061c*/ 	.word	0x00000000
        /*0620*/ 	.word	0x00000090
        /*0624*/ 	.short	0x010a
        /*0626*/ 	.byte	0xff
	.zero		1


	//   ....[82]....
        /*0628*/ 	.word	0x00004bc0
        /*062c*/ 	.word	0x00000000
        /*0630*/ 	.word	0x00000000
        /*0634*/ 	.short	0x0101
        /*0636*/ 	.byte	0xff
	.zero		1


	//   ....[83]....
        /*0638*/ 	.word	0x00005670
        /*063c*/ 	.word	0x000000ff
        /*0640*/ 	.word	0x00000040
        /*0644*/ 	.short	0x010a
        /*0646*/ 	.byte	0x30
	.zero		1


	//   ....[84]....
        /*0648*/ 	.word	0x00005750
        /*064c*/ 	.word	0x00000057
        /*0650*/ 	.word	0x000000b0
        /*0654*/ 	.short	0x010a
        /*0656*/ 	.byte	0xff
	.zero		1


	//   ....[85]....
        /*0658*/ 	.word	0x00005910
        /*065c*/ 	.word	0x000000ff
        /*0660*/ 	.word	0x00000040
        /*0664*/ 	.short	0x010a
        /*0666*/ 	.byte	0x30
	.zero		1


	//   ....[86]....
        /*0668*/ 	.word	0x00005a40
        /*066c*/ 	.word	0x00000057
        /*0670*/ 	.word	0x000000b0
        /*0674*/ 	.short	0x010a
        /*0676*/ 	.byte	0xff
	.zero		1


	//   ....[87]....
        /*0678*/ 	.word	0x00006c50
        /*067c*/ 	.word	0x00000000
        /*0680*/ 	.word	0x00000000
        /*0684*/ 	.short	0x0101
        /*0686*/ 	.byte	0xff
	.zero		1


	//   ....[88]....
        /*0688*/ 	.word	0x00006c60
        /*068c*/ 	.word	0x00000003
        /*0690*/ 	.word	0x00000040
        /*0694*/ 	.short	0x010a
        /*0696*/ 	.byte	0xff
	.zero		1


	//   ....[89]....
        /*0698*/ 	.word	0x00006d40
        /*069c*/ 	.word	0x00000003
        /*06a0*/ 	.word	0x00000040
        /*06a4*/ 	.short	0x010a
        /*06a6*/ 	.byte	0xff
	.zero		1


	//   ....[90]....
        /*06a8*/ 	.word	0x00008070
        /*06ac*/ 	.word	0x00000055
        /*06b0*/ 	.word	0x00000000
        /*06b4*/ 	.short	0x0101
        /*06b6*/ 	.byte	0xff
	.zero		1


	//   ....[91]....
        /*06b8*/ 	.word	0x00008090
        /*06bc*/ 	.word	0x00000000
        /*06c0*/ 	.word	0x00000040
        /*06c4*/ 	.short	0x010a
        /*06c6*/ 	.byte	0xff
	.zero		1


	//   ....[92]....
        /*06c8*/ 	.word	0x00008160
        /*06cc*/ 	.word	0x00000000
        /*06d0*/ 	.word	0x00000040
        /*06d4*/ 	.short	0x010a
        /*06d6*/ 	.byte	0xff
	.zero		1


	//   ....[93]....
        /*06d8*/ 	.word	0x00009490
        /*06dc*/ 	.word	0x00000054
        /*06e0*/ 	.word	0x00000000
        /*06e4*/ 	.short	0x0101
        /*06e6*/ 	.byte	0xff
	.zero		1


	//   ....[94]....
        /*06e8*/ 	.word	0x000094b0
        /*06ec*/ 	.word	0x00000003
        /*06f0*/ 	.word	0x00000040
        /*06f4*/ 	.short	0x010a
        /*06f6*/ 	.byte	0xff
	.zero		1


	//   ....[95]....
        /*06f8*/ 	.word	0x00009580
        /*06fc*/ 	.word	0x00000003
        /*0700*/ 	.word	0x00000040
        /*0704*/ 	.short	0x010a
        /*0706*/ 	.byte	0xff
	.zero		1


	//   ....[96]....
        /*0708*/ 	.word	0x00009960
        /*070c*/ 	.word	0x000000ff
        /*0710*/ 	.word	0x00000000
        /*0714*/ 	.short	0x0101
        /*0716*/ 	.byte	0x05
	.zero		1


	//   ....[97]....
        /*0718*/ 	.word	0x0000a900
        /*071c*/ 	.word	0x00000000
        /*0720*/ 	.word	0x00000000
        /*0724*/ 	.short	0x0101
        /*0726*/ 	.byte	0xff
	.zero		1


	//   ....[98]....
        /*0728*/ 	.word	0x0000ab70
        /*072c*/ 	.word	0x000000ff
        /*0730*/ 	.word	0x00000000
        /*0734*/ 	.short	0x0101
        /*0736*/ 	.byte	0x04
	.zero		1


	//   ....[99]....
        /*0738*/ 	.word	0x0000ab90
        /*073c*/ 	.word	0x00000003
        /*0740*/ 	.word	0x000000e0
        /*0744*/ 	.short	0x010a
        /*0746*/ 	.byte	0xff
	.zero		1


	//   ....[100]....
        /*0748*/ 	.word	0x0000abf0
        /*074c*/ 	.word	0x00000002
        /*0750*/ 	.word	0x00000020
        /*0754*/ 	.short	0x010a
        /*0756*/ 	.byte	0xff
	.zero		1


	//   ....[101]....
        /*0758*/ 	.word	0x0000ac50
        /*075c*/ 	.word	0x00000002
        /*0760*/ 	.word	0x00000020
        /*0764*/ 	.short	0x010a
        /*0766*/ 	.byte	0xff
	.zero		1


	//   ....[102]....
        /*0768*/ 	.word	0x0000aca0
        /*076c*/ 	.word	0x00000002
        /*0770*/ 	.word	0x00000090
        /*0774*/ 	.short	0x010a
        /*0776*/ 	.byte	0xff
	.zero		1


	//   ....[103]....
        /*0778*/ 	.word	0x0000ad00
        /*077c*/ 	.word	0x00000000
        /*0780*/ 	.word	0x00000000
        /*0784*/ 	.short	0x010a
        /*0786*/ 	.byte	0xff
	.zero		1


	//   ....[104]....
        /*0788*/ 	.word	0x0000ad60
        /*078c*/ 	.word	0x00000000
        /*0790*/ 	.word	0x00000000
        /*0794*/ 	.short	0x010a
        /*0796*/ 	.byte	0xff
	.zero		1


	//   ....[105]....
        /*0798*/ 	.word	0x0000adc0
        /*079c*/ 	.word	0x00000000
        /*07a0*/ 	.word	0x00000000
        /*07a4*/ 	.short	0x010a
        /*07a6*/ 	.byte	0xff
	.zero		1


	//   ....[106]....
        /*07a8*/ 	.word	0x0000ae10
        /*07ac*/ 	.word	0x00000000
        /*07b0*/ 	.word	0x000000d0
        /*07b4*/ 	.short	0x010a
        /*07b6*/ 	.byte	0xff
	.zero		1


	//   ....[107]....
        /*07b8*/ 	.word	0x0000ae70
        /*07bc*/ 	.word	0x00000000
        /*07c0*/ 	.word	0x000000a0
        /*07c4*/ 	.short	0x010a
        /*07c6*/ 	.byte	0xff
	.zero		1


	//   ....[108]....
        /*07c8*/ 	.word	0x0000aec0
        /*07cc*/ 	.word	0x00000000
        /*07d0*/ 	.word	0x00000090
        /*07d4*/ 	.short	0x010a
        /*07d6*/ 	.byte	0xff
	.zero		1


	//   ....[109]....
        /*07d8*/ 	.word	0x0000af20
        /*07dc*/ 	.word	0x00000000
        /*07e0*/ 	.word	0x000000a0
        /*07e4*/ 	.short	0x010a
        /*07e6*/ 	.byte	0xff
	.zero		1


	//   ....[110]....
        /*07e8*/ 	.word	0x0000af70
        /*07ec*/ 	.word	0x00000000
        /*07f0*/ 	.word	0x00000090
        /*07f4*/ 	.short	0x010a
        /*07f6*/ 	.byte	0xff
	.zero		1


	//   ....[111]....
        /*07f8*/ 	.word	0x0000afd0
        /*07fc*/ 	.word	0x00000003
        /*0800*/ 	.word	0x000000c0
        /*0804*/ 	.short	0x010a
        /*0806*/ 	.byte	0xff
	.zero		1


	//   ....[112]....
        /*0808*/ 	.word	0x0000b030
        /*080c*/ 	.word	0x00000000
        /*0810*/ 	.word	0x00000000
        /*0814*/ 	.short	0x010a
        /*0816*/ 	.byte	0xff
	.zero		1


	//   ....[113]....
        /*0818*/ 	.word	0x0000b090
        /*081c*/ 	.word	0x00000000
        /*0820*/ 	.word	0x00000000
        /*0824*/ 	.short	0x010a
        /*0826*/ 	.byte	0xff
	.zero		1


	//   ....[114]....
        /*0828*/ 	.word	0x0000b0f0
        /*082c*/ 	.word	0x00000000
        /*0830*/ 	.word	0x00000000
        /*0834*/ 	.short	0x010a
        /*0836*/ 	.byte	0xff
	.zero		1


	//   ....[115]....
        /*0838*/ 	.word	0x0000b140
        /*083c*/ 	.word	0x00000000
        /*0840*/ 	.word	0x00000090
        /*0844*/ 	.short	0x010a
        /*0846*/ 	.byte	0xff
	.zero		1


	//   ....[116]....
        /*0848*/ 	.word	0x0000b1a0
        /*084c*/ 	.word	0x00000000
        /*0850*/ 	.word	0x00000088
        /*0854*/ 	.short	0x010a
        /*0856*/ 	.byte	0xff
	.zero		1


	//   ....[117]....
        /*0858*/ 	.word	0x0000b200
        /*085c*/ 	.word	0x00000003
        /*0860*/ 	.word	0x00000060
        /*0864*/ 	.short	0x010a
        /*0866*/ 	.byte	0xff
	.zero		1


	//   ....[118]....
        /*0868*/ 	.word	0x0000b260
        /*086c*/ 	.word	0x00000003
        /*0870*/ 	.word	0x00000068
        /*0874*/ 	.short	0x010a
        /*0876*/ 	.byte	0xff
	.zero		1


	//   ....[119]....
        /*0878*/ 	.word	0x0000b2c0
        /*087c*/ 	.word	0x00000003
        /*0880*/ 	.word	0x00000070
        /*0884*/ 	.short	0x010a
        /*0886*/ 	.byte	0xff
	.zero		1


	//   ....[120]....
        /*0888*/ 	.word	0x0000b320
        /*088c*/ 	.word	0x00000003
        /*0890*/ 	.word	0x00000078
        /*0894*/ 	.short	0x010a
        /*0896*/ 	.byte	0xff
	.zero		1


	//   ....[121]....
        /*0898*/ 	.word	0x0000b380
        /*089c*/ 	.word	0x00000000
        /*08a0*/ 	.word	0x00000060
        /*08a4*/ 	.short	0x010a
        /*08a6*/ 	.byte	0xff
	.zero		1


	//   ....[122]....
        /*08a8*/ 	.word	0x0000b3e0
        /*08ac*/ 	.word	0x00000000
        /*08b0*/ 	.word	0x00000068
        /*08b4*/ 	.short	0x010a
        /*08b6*/ 	.byte	0xff
	.zero		1


	//   ....[123]....
        /*08b8*/ 	.word	0x0000b440
        /*08bc*/ 	.word	0x00000000
        /*08c0*/ 	.word	0x00000070
        /*08c4*/ 	.short	0x010a
        /*08c6*/ 	.byte	0xff
	.zero		1


	//   ....[124]....
        /*08c8*/ 	.word	0x0000b490
        /*08cc*/ 	.word	0x00000000
        /*08d0*/ 	.word	0x00000090
        /*08d4*/ 	.short	0x010a
        /*08d6*/ 	.byte	0xff
	.zero		1


	//   ....[125]....
        /*08d8*/ 	.word	0x0000b4f0
        /*08dc*/ 	.word	0x00000002
        /*08e0*/ 	.word	0x00000040
        /*08e4*/ 	.short	0x010a
        /*08e6*/ 	.byte	0xff
	.zero		1


	//   ....[126]....
        /*08e8*/ 	.word	0x0000b540
        /*08ec*/ 	.word	0x00000057
        /*08f0*/ 	.word	0x000000b0
        /*08f4*/ 	.short	0x010a
        /*08f6*/ 	.byte	0xff
	.zero		1


	//   ....[127]....
        /*08f8*/ 	.word	0x0000b590
        /*08fc*/ 	.word	0x00000003
        /*0900*/ 	.word	0x00000040
        /*0904*/ 	.short	0x010a
        /*0906*/ 	.byte	0xff
	.zero		1


	//   ....[128]....
        /*0908*/ 	.word	0x0000b5e0
        /*090c*/ 	.word	0x00000000
        /*0910*/ 	.word	0x00000040
        /*0914*/ 	.short	0x010a
        /*0916*/ 	.byte	0xff
	.zero		1


	//   ....[129]....
        /*0918*/ 	.word	0x0000b630
        /*091c*/ 	.word	0x00000003
        /*0920*/ 	.word	0x00000040
        /*0924*/ 	.short	0x010a
        /*0926*/ 	.byte	0xff
	.zero		1


	//----- nvinfo : EIATTR_NUM_MBARRIERS
	.align		4
.L_47:
        /*0928*/ 	.byte	0x03, 0x38
        /*092a*/ 	.short	0x001e


	//----- nvinfo : EIATTR_EXIT_INSTR_OFFSETS
	.align		4
        /*092c*/ 	.byte	0x04, 0x1c
        /*092e*/ 	.short	(.L_49 - .L_48)


	//   ....[0]....
.L_48:
        /*0930*/ 	.word	0x000024d0


	//   ....[1]....
        /*0934*/ 	.word	0x000029c0


	//   ....[2]....
        /*0938*/ 	.word	0x00002a20


	//   ....[3]....
        /*093c*/ 	.word	0x00003720


	//   ....[4]....
        /*0940*/ 	.word	0x00004780


	//   ....[5]....
        /*0944*/ 	.word	0x000047c0


	//   ....[6]....
        /*0948*/ 	.word	0x0000aa60


	//   ....[7]....
        /*094c*/ 	.word	0x0000aae0


	//   ....[8]....
        /*0950*/ 	.word	0x0000ab10


	//   ....[9]....
        /*0954*/ 	.word	0x0000ab80


	//----- nvinfo : EIATTR_MAX_THREADS
	.align		4
.L_49:
        /*0958*/ 	.byte	0x04, 0x05
        /*095a*/ 	.short	(.L_51 - .L_50)
.L_50:
        /*095c*/ 	.word	0x00000100
        /*0960*/ 	.word	0x00000001
        /*0964*/ 	.word	0x00000001


	//----- nvinfo : EIATTR_CRS_STACK_SIZE
	.align		4
.L_51:
        /*0968*/ 	.byte	0x04, 0x1e
        /*096a*/ 	.short	(.L_53 - .L_52)
.L_52:
        /*096c*/ 	.word	0x00000000


	//----- nvinfo : EIATTR_CBANK_PARAM_SIZE
	.align		4
.L_53:
        /*0970*/ 	.byte	0x03, 0x19
        /*0972*/ 	.short	0x0800


	//----- nvinfo : EIATTR_PARAM_CBANK
	.align		4
        /*0974*/ 	.byte	0x04, 0x0a
        /*0976*/ 	.short	(.L_55 - .L_54)
	.align		4
.L_54:
        /*0978*/ 	.word	index@(.nv.constant0._ZN7cutlass13device_kernelINS_4gemm6kernel13GemmUniversalIN4cute5tupleIJiiiiEEENS1_10collective13CollectiveMmaINS1_35MainloopSm100TmaUmmaWarpSpecializedILi4ELi2ELi2ENS5_IJNS4_1CILi1EEESB_SB_EEEEENS5_IJNSA_ILi128EEENSA_ILi256EEENSA_ILi32EEEEEENS_10bfloat16_tENS5_IJlSB_lEEESI_SJ_NS4_8TiledMMAINS4_8MMA_AtomIJNS4_20SM100_MMA_F16BF16_SSISI_SI_fLi128ELi256ELNS4_4UMMA5MajorE0ELSO_0ELNSN_7ScaleInE0ELSP_0EEEEEENS4_6LayoutISC_NS5_IJNSA_ILi0EEEST_ST_EEEEENS5_IJNS4_10UnderscoreESW_SW_EEEEENS4_13SM90_TMA_LOADENS4_14ComposedLayoutINS4_7SwizzleILi2ELi4ELi3EEENS4_18smem_ptr_flag_bitsILi16EEENSS_INS5_IJNSA_ILi8EEESG_EEENS5_IJSG_SB_EEEEEEEvNS4_8identityESZ_S19_vS1A_EENS_8epilogue10collective18CollectiveEpilogueINS1C_23Sm100TmaWarpSpecializedILi4ELi2ELi64ELb1ELb0EEEJSH_NS5_IJNSS_ISE_SB_EENSS_INSA_ILi64EEESB_EEEEESI_SJ_SI_SJ_NS1C_6fusion15FusionCallbacksIS1G_NS1L_17LinearCombinationISI_fSI_fLNS_15FloatRoundStyleE2EEESH_S1K_JEEENS4_5SM1004TMEM4LOAD26SM100_TMEM_LOAD_32dp32b64xESZ_NS10_INS11_ILi3ELi4ELi3EEES14_NSS_INS5_IJS15_S1I_EEENS5_IJS1I_SB_EEEEEEENS4_39AutoVectorizingCopyWithAssumedAlignmentILi128EEENS4_14SM90_TMA_STOREES1Z_S21_S21_EEEvvEEEEvNT_6ParamsE)
        /*097c*/ 	.short	0x0380
        /*097e*/ 	.short	0x0800


	//----- nvinfo : EIATTR_SW_WAR
	.align		4
.L_55:
        /*0980*/ 	.byte	0x04, 0x36
        /*0982*/ 	.short	(.L_57 - .L_56)
.L_56:
        /*0984*/ 	.word	0x00000008
.L_57:


//--------------------- .nv.callgraph             --------------------------
	.section	.nv.callgraph,"",@"SHT_CUDA_CALLGRAPH"
	.align	4
	.sectionentsize	8
	.align		4
        /*0000*/ 	.word	0x00000000
	.align		4
        /*0004*/ 	.word	0xffffffff
	.align		4
        /*0008*/ 	.word	index@(_ZN7cutlass13device_kernelINS_4gemm6kernel13GemmUniversalIN4cute5tupleIJiiiiEEENS1_10collective13CollectiveMmaINS1_35MainloopSm100TmaUmmaWarpSpecializedILi4ELi2ELi2ENS5_IJNS4_1CILi1EEESB_SB_EEEEENS5_IJNSA_ILi128EEENSA_ILi256EEENSA_ILi32EEEEEENS_10bfloat16_tENS5_IJlSB_lEEESI_SJ_NS4_8TiledMMAINS4_8MMA_AtomIJNS4_20SM100_MMA_F16BF16_SSISI_SI_fLi128ELi256ELNS4_4UMMA5MajorE0ELSO_0ELNSN_7ScaleInE0ELSP_0EEEEEENS4_6LayoutISC_NS5_IJNSA_ILi0EEEST_ST_EEEEENS5_IJNS4_10UnderscoreESW_SW_EEEEENS4_13SM90_TMA_LOADENS4_14ComposedLayoutINS4_7SwizzleILi2ELi4ELi3EEENS4_18smem_ptr_flag_bitsILi16EEENSS_INS5_IJNSA_ILi8EEESG_EEENS5_IJSG_SB_EEEEEEEvNS4_8identityESZ_S19_vS1A_EENS_8epilogue10collective18CollectiveEpilogueINS1C_23Sm100TmaWarpSpecializedILi4ELi2ELi64ELb1ELb0EEEJSH_NS5_IJNSS_ISE_SB_EENSS_INSA_ILi64EEESB_EEEEESI_SJ_SI_SJ_NS1C_6fusion15FusionCallbacksIS1G_NS1L_17LinearCombinationISI_fSI_fLNS_15FloatRoundStyleE2EEESH_S1K_JEEENS4_5SM1004TMEM4LOAD26SM100_TMEM_LOAD_32dp32b64xESZ_NS10_INS11_ILi3ELi4ELi3EEES14_NSS_INS5_IJS15_S1I_EEENS5_IJS1I_SB_EEEEEEENS4_39AutoVectorizingCopyWithAssumedAlignmentILi128EEENS4_14SM90_TMA_STOREES1Z_S21_S21_EEEvvEEEEvNT_6ParamsE)
	.align		4
        /*000c*/ 	.word	index@(__assertfail)
	.align		4
        /*0010*/ 	.word	0x00000000
	.align		4
        /*0014*/ 	.word	0xfffffffe
	.align		4
        /*0018*/ 	.word	0x00000000
	.align		4
        /*001c*/ 	.word	0xfffffffd
	.align		4
        /*0020*/ 	.word	0x00000000
	.align		4
        /*0024*/ 	.word	0xfffffffc


//--------------------- .nv.constant4             --------------------------
	.section	.nv.constant4,"a",@progbits
	.align	8
	.align		8
.nv.constant4:
        /*0000*/ 	.dword	__assertfail
	.align		8
        /*0008*/ 	.dword	__unnamed_1
	.align		8
        /*0010*/ 	.dword	__unnamed_2
	.align		8
        /*0018*/ 	.dword	_ZN40_INTERNAL_c1d4080f_4_k_cu_164a5673_346864cuda3std3__45__cpo5beginE
	.align		8
        /*0020*/ 	.dword	_ZN40_INTERNAL_c1d4080f_4_k_cu_164a5673_346864cuda3std3__45__cpo3endE
	.align		8
        /*0028*/ 	.dword	_ZN40_INTERNAL_c1d4080f_4_k_cu_164a5673_346864cuda3std3__45__cpo6cbeginE
	.align		8
        /*0030*/ 	.dword	_ZN40_INTERNAL_c1d4080f_4_k_cu_164a5673_346864cuda3std3__45__cpo4cendE
	.align		8
        /*0038*/ 	.dword	_ZN40_INTERNAL_c1d4080f_4_k_cu_164a5673_346864cuda3std3__442_GLOBAL__N__c1d4080f_4_k_cu_164a5673_346866ignoreE
	.align		8
        /*0040*/ 	.dword	_ZN40_INTERNAL_c1d4080f_4_k_cu_164a5673_346864cuda3std3__419piecewise_constructE
	.align		8
        /*0048*/ 	.dword	_ZN40_INTERNAL_c1d4080f_4_k_cu_164a5673_346864cuda3std3__48in_placeE
	.align		8
        /*0050*/ 	.dword	_ZN40_INTERNAL_c1d4080f_4_k_cu_164a5673_346864cuda3std6ranges3__45__cpo4swapE
	.align		8
        /*0058*/ 	.dword	_ZN40_INTERNAL_c1d4080f_4_k_cu_164a5673_346864cuda3std6ranges3__45__cpo9iter_moveE
	.align		8
        /*0060*/ 	.dword	_ZN40_INTERNAL_c1d4080f_4_k_cu_164a5673_346864cute7productE
	.align		8
        /*0068*/ 	.dword	_ZN40_INTERNAL_c1d4080f_4_k_cu_164a5673_346864cute1_E
	.align		8
        /*0070*/ 	.dword	$str$25
	.align		8
        /*0078*/ 	.dword	$str$26
	.align		8
        /*0080*/ 	.dword	$str$27
	.align		8
        /*0088*/ 	.dword	$str$28


//--------------------- .text._ZN7cutlass13device_kernelINS_4gemm6kernel13GemmUniversalIN4cute5tupleIJiiiiEEENS1_10collective13CollectiveMmaINS1_35MainloopSm100TmaUmmaWarpSpecializedILi4ELi2ELi2ENS5_IJNS4_1CILi1EEESB_SB_EEEEENS5_IJNSA_ILi128EEENSA_ILi256EEENSA_ILi32EEEEEENS_10bfloat16_tENS5_IJlSB_lEEESI_SJ_NS4_8TiledMMAINS4_8MMA_AtomIJNS4_20SM100_MMA_F16BF16_SSISI_SI_fLi128ELi256ELNS4_4UMMA5MajorE0ELSO_0ELNSN_7ScaleInE0ELSP_0EEEEEENS4_6LayoutISC_NS5_IJNSA_ILi0EEEST_ST_EEEEENS5_IJNS4_10UnderscoreESW_SW_EEEEENS4_13SM90_TMA_LOADENS4_14ComposedLayoutINS4_7SwizzleILi2ELi4ELi3EEENS4_18smem_ptr_flag_bitsILi16EEENSS_INS5_IJNSA_ILi8EEESG_EEENS5_IJSG_SB_EEEEEEEvNS4_8identityESZ_S19_vS1A_EENS_8epilogue10collective18CollectiveEpilogueINS1C_23Sm100TmaWarpSpecializedILi4ELi2ELi64ELb1ELb0EEEJSH_NS5_IJNSS_ISE_SB_EENSS_INSA_ILi64EEESB_EEEEESI_SJ_SI_SJ_NS1C_6fusion15FusionCallbacksIS1G_NS1L_17LinearCombinationISI_fSI_fLNS_15FloatRoundStyleE2EEESH_S1K_JEEENS4_5SM1004TMEM4LOAD26SM100_TMEM_LOAD_32dp32b64xESZ_NS10_INS11_ILi3ELi4ELi3EEES14_NSS_INS5_IJS15_S1I_EEENS5_IJS1I_SB_EEEEEEENS4_39AutoVectorizingCopyWithAssumedAlignmentILi128EEENS4_14SM90_TMA_STOREES1Z_S21_S21_EEEvvEEEEvNT_6ParamsE --------------------------
	.section	.text._ZN7cutlass13device_kernelINS_4gemm6kernel13GemmUniversalIN4cute5tupleIJiiiiEEENS1_10collective13CollectiveMmaINS1_35MainloopSm100TmaUmmaWarpSpecializedILi4ELi2ELi2ENS5_IJNS4_1CILi1EEESB_SB_EEEEENS5_IJNSA_ILi128EEENSA_ILi256EEENSA_ILi32EEEEEENS_10bfloat16_tENS5_IJlSB_lEEESI_SJ_NS4_8TiledMMAINS4_8MMA_AtomIJNS4_20SM100_MMA_F16BF16_SSISI_SI_fLi128ELi256ELNS4_4UMMA5MajorE0ELSO_0ELNSN_7ScaleInE0ELSP_0EEEEEENS4_6LayoutISC_NS5_IJNSA_ILi0EEEST_ST_EEEEENS5_IJNS4_10UnderscoreESW_SW_EEEEENS4_13SM90_TMA_LOADENS4_14ComposedLayoutINS4_7SwizzleILi2ELi4ELi3EEENS4_18smem_ptr_flag_bitsILi16EEENSS_INS5_IJNSA_ILi8EEESG_EEENS5_IJSG_SB_EEEEEEEvNS4_8identityESZ_S19_vS1A_EENS_8epilogue10collective18CollectiveEpilogueINS1C_23Sm100TmaWarpSpecializedILi4ELi2ELi64ELb1ELb0EEEJSH_NS5_IJNSS_ISE_SB_EENSS_INSA_ILi64EEESB_EEEEESI_SJ_SI_SJ_NS1C_6fusion15FusionCallbacksIS1G_NS1L_17LinearCombinationISI_fSI_fLNS_15FloatRoundStyleE2EEESH_S1K_JEEENS4_5SM1004TMEM4LOAD26SM100_TMEM_LOAD_32dp32b64xESZ_NS10_INS11_ILi3ELi4ELi3EEES14_NSS_INS5_IJS15_S1I_EEENS5_IJS1I_SB_EEEEEEENS4_39AutoVectorizingCopyWithAssumedAlignmentILi128EEENS4_14SM90_TMA_STOREES1Z_S21_S21_EEEvvEEEEvNT_6ParamsE,"ax",@progbits
	.align	128
.text._ZN7cutlass13device_kernelINS_4gemm6kernel13GemmUniversalIN4cute5tupleIJiiiiEEENS1_10collective13CollectiveMmaINS1_35MainloopSm100TmaUmmaWarpSpecializedILi4ELi2ELi2ENS5_IJNS4_1CILi1EEESB_SB_EEEEENS5_IJNSA_ILi128EEENSA_ILi256EEENSA_ILi32EEEEEENS_10bfloat16_tENS5_IJlSB_lEEESI_SJ_NS4_8TiledMMAINS4_8MMA_AtomIJNS4_20SM100_MMA_F16BF16_SSISI_SI_fLi128ELi256ELNS4_4UMMA5MajorE0ELSO_0ELNSN_7ScaleInE0ELSP_0EEEEEENS4_6LayoutISC_NS5_IJNSA_ILi0EEEST_ST_EEEEENS5_IJNS4_10UnderscoreESW_SW_EEEEENS4_13SM90_TMA_LOADENS4_14ComposedLayoutINS4_7SwizzleILi2ELi4ELi3EEENS4_18smem_ptr_flag_bitsILi16EEENSS_INS5_IJNSA_ILi8EEESG_EEENS5_IJSG_SB_EEEEEEEvNS4_8identityESZ_S19_vS1A_EENS_8epilogue10collective18CollectiveEpilogueINS1C_23Sm100TmaWarpSpecializedILi4ELi2ELi64ELb1ELb0EEEJSH_NS5_IJNSS_ISE_SB_EENSS_INSA_ILi64EEESB_EEEEESI_SJ_SI_SJ_NS1C_6fusion15FusionCallbacksIS1G_NS1L_17LinearCombinationISI_fSI_fLNS_15FloatRoundStyleE2EEESH_S1K_JEEENS4_5SM1004TMEM4LOAD26SM100_TMEM_LOAD_32dp32b64xESZ_NS10_INS11_ILi3ELi4ELi3EEES14_NSS_INS5_IJS15_S1I_EEENS5_IJS1I_SB_EEEEEEENS4_39AutoVectorizingCopyWithAssumedAlignmentILi128EEENS4_14SM90_TMA_STOREES1Z_S21_S21_EEEvvEEEEvNT_6ParamsE:
        .type           _ZN7cutlass13device_kernelINS_4gemm6kernel13GemmUniversalIN4cute5tupleIJiiiiEEENS1_10collective13CollectiveMmaINS1_35MainloopSm100TmaUmmaWarpSpecializedILi4ELi2ELi2ENS5_IJNS4_1CILi1EEESB_SB_EEEEENS5_IJNSA_ILi128EEENSA_ILi256EEENSA_ILi32EEEEEENS_10bfloat16_tENS5_IJlSB_lEEESI_SJ_NS4_8TiledMMAINS4_8MMA_AtomIJNS4_20SM100_MMA_F16BF16_SSISI_SI_fLi128ELi256ELNS4_4UMMA5MajorE0ELSO_0ELNSN_7ScaleInE0ELSP_0EEEEEENS4_6LayoutISC_NS5_IJNSA_ILi0EEEST_ST_EEEEENS5_IJNS4_10UnderscoreESW_SW_EEEEENS4_13SM90_TMA_LOADENS4_14ComposedLayoutINS4_7SwizzleILi2ELi4ELi3EEENS4_18smem_ptr_flag_bitsILi16EEENSS_INS5_IJNSA_ILi8EEESG_EEENS5_IJSG_SB_EEEEEEEvNS4_8identityESZ_S19_vS1A_EENS_8epilogue10collective18CollectiveEpilogueINS1C_23Sm100TmaWarpSpecializedILi4ELi2ELi64ELb1ELb0EEEJSH_NS5_IJNSS_ISE_SB_EENSS_INSA_ILi64EEESB_EEEEESI_SJ_SI_SJ_NS1C_6fusion15FusionCallbacksIS1G_NS1L_17LinearCombinationISI_fSI_fLNS_15FloatRoundStyleE2EEESH_S1K_JEEENS4_5SM1004TMEM4LOAD26SM100_TMEM_LOAD_32dp32b64xESZ_NS10_INS11_ILi3ELi4ELi3EEES14_NSS_INS5_IJS15_S1I_EEENS5_IJS1I_SB_EEEEEEENS4_39AutoVectorizingCopyWithAssumedAlignmentILi128EEENS4_14SM90_TMA_STOREES1Z_S21_S21_EEEvvEEEEvNT_6ParamsE,@function
        .size           _ZN7cutlass13device_kernelINS_4gemm6kernel13GemmUniversalIN4cute5tupleIJiiiiEEENS1_10collective13CollectiveMmaINS1_35MainloopSm100TmaUmmaWarpSpecializedILi4ELi2ELi2ENS5_IJNS4_1CILi1EEESB_SB_EEEEENS5_IJNSA_ILi128EEENSA_ILi256EEENSA_ILi32EEEEEENS_10bfloat16_tENS5_IJlSB_lEEESI_SJ_NS4_8TiledMMAINS4_8MMA_AtomIJNS4_20SM100_MMA_F16BF16_SSISI_SI_fLi128ELi256ELNS4_4UMMA5MajorE0ELSO_0ELNSN_7ScaleInE0ELSP_0EEEEEENS4_6LayoutISC_NS5_IJNSA_ILi0EEEST_ST_EEEEENS5_IJNS4_10UnderscoreESW_SW_EEEEENS4_13SM90_TMA_LOADENS4_14ComposedLayoutINS4_7SwizzleILi2ELi4ELi3EEENS4_18smem_ptr_flag_bitsILi16EEENSS_INS5_IJNSA_ILi8EEESG_EEENS5_IJSG_SB_EEEEEEEvNS4_8identityESZ_S19_vS1A_EENS_8epilogue10collective18CollectiveEpilogueINS1C_23Sm100TmaWarpSpecializedILi4ELi2ELi64ELb1ELb0EEEJSH_NS5_IJNSS_ISE_SB_EENSS_INSA_ILi64EEESB_EEEEESI_SJ_SI_SJ_NS1C_6fusion15FusionCallbacksIS1G_NS1L_17LinearCombinationISI_fSI_fLNS_15FloatRoundStyleE2EEESH_S1K_JEEENS4_5SM1004TMEM4LOAD26SM100_TMEM_LOAD_32dp32b64xESZ_NS10_INS11_ILi3ELi4ELi3EEES14_NSS_INS5_IJS15_S1I_EEENS5_IJS1I_SB_EEEEEEENS4_39AutoVectorizingCopyWithAssumedAlignmentILi128EEENS4_14SM90_TMA_STOREES1Z_S21_S21_EEEvvEEEEvNT_6ParamsE,(.L_x_170 - _ZN7cutlass13device_kernelINS_4gemm6kernel13GemmUniversalIN4cute5tupleIJiiiiEEENS1_10collective13CollectiveMmaINS1_35MainloopSm100TmaUmmaWarpSpecializedILi4ELi2ELi2ENS5_IJNS4_1CILi1EEESB_SB_EEEEENS5_IJNSA_ILi128EEENSA_ILi256EEENSA_ILi32EEEEEENS_10bfloat16_tENS5_IJlSB_lEEESI_SJ_NS4_8TiledMMAINS4_8MMA_AtomIJNS4_20SM100_MMA_F16BF16_SSISI_SI_fLi128ELi256ELNS4_4UMMA5MajorE0ELSO_0ELNSN_7ScaleInE0ELSP_0EEEEEENS4_6LayoutISC_NS5_IJNSA_ILi0EEEST_ST_EEEEENS5_IJNS4_10UnderscoreESW_SW_EEEEENS4_13SM90_TMA_LOADENS4_14ComposedLayoutINS4_7SwizzleILi2ELi4ELi3EEENS4_18smem_ptr_flag_bitsILi16EEENSS_INS5_IJNSA_ILi8EEESG_EEENS5_IJSG_SB_EEEEEEEvNS4_8identityESZ_S19_vS1A_EENS_8epilogue10collective18CollectiveEpilogueINS1C_23Sm100TmaWarpSpecializedILi4ELi2ELi64ELb1ELb0EEEJSH_NS5_IJNSS_ISE_SB_EENSS_INSA_ILi64EEESB_EEEEESI_SJ_SI_SJ_NS1C_6fusion15FusionCallbacksIS1G_NS1L_17LinearCombinationISI_fSI_fLNS_15FloatRoundStyleE2EEESH_S1K_JEEENS4_5SM1004TMEM4LOAD26SM100_TMEM_LOAD_32dp32b64xESZ_NS10_INS11_ILi3ELi4ELi3EEES14_NSS_INS5_IJS15_S1I_EEENS5_IJS1I_SB_EEEEEEENS4_39AutoVectorizingCopyWithAssumedAlignmentILi128EEENS4_14SM90_TMA_STOREES1Z_S21_S21_EEEvvEEEEvNT_6ParamsE)
        .other          _ZN7cutlass13device_kernelINS_4gemm6kernel13GemmUniversalIN4cute5tupleIJiiiiEEENS1_10collective13CollectiveMmaINS1_35MainloopSm100TmaUmmaWarpSpecializedILi4ELi2ELi2ENS5_IJNS4_1CILi1EEESB_SB_EEEEENS5_IJNSA_ILi128EEENSA_ILi256EEENSA_ILi32EEEEEENS_10bfloat16_tENS5_IJlSB_lEEESI_SJ_NS4_8TiledMMAINS4_8MMA_AtomIJNS4_20SM100_MMA_F16BF16_SSISI_SI_fLi128ELi256ELNS4_4UMMA5MajorE0ELSO_0ELNSN_7ScaleInE0ELSP_0EEEEEENS4_6LayoutISC_NS5_IJNSA_ILi0EEEST_ST_EEEEENS5_IJNS4_10UnderscoreESW_SW_EEEEENS4_13SM90_TMA_LOADENS4_14ComposedLayoutINS4_7SwizzleILi2ELi4ELi3EEENS4_18smem_ptr_flag_bitsILi16EEENSS_INS5_IJNSA_ILi8EEESG_EEENS5_IJSG_SB_EEEEEEEvNS4_8identityESZ_S19_vS1A_EENS_8epilogue10collective18CollectiveEpilogueINS1C_23Sm100TmaWarpSpecializedILi4ELi2ELi64ELb1ELb0EEEJSH_NS5_IJNSS_ISE_SB_EENSS_INSA_ILi64EEESB_EEEEESI_SJ_SI_SJ_NS1C_6fusion15FusionCallbacksIS1G_NS1L_17LinearCombinationISI_fSI_fLNS_15FloatRoundStyleE2EEESH_S1K_JEEENS4_5SM1004TMEM4LOAD26SM100_TMEM_LOAD_32dp32b64xESZ_NS10_INS11_ILi3ELi4ELi3EEES14_NSS_INS5_IJS15_S1I_EEENS5_IJS1I_SB_EEEEEEENS4_39AutoVectorizingCopyWithAssumedAlignmentILi128EEENS4_14SM90_TMA_STOREES1Z_S21_S21_EEEvvEEEEvNT_6ParamsE,@"STO_CUDA_ENTRY STV_DEFAULT"
_ZN7cutlass13device_kernelINS_4gemm6kernel13GemmUniversalIN4cute5tupleIJiiiiEEENS1_10collective13CollectiveMmaINS1_35MainloopSm100TmaUmmaWarpSpecializedILi4ELi2ELi2ENS5_IJNS4_1CILi1EEESB_SB_EEEEENS5_IJNSA_ILi128EEENSA_ILi256EEENSA_ILi32EEEEEENS_10bfloat16_tENS5_IJlSB_lEEESI_SJ_NS4_8TiledMMAINS4_8MMA_AtomIJNS4_20SM100_MMA_F16BF16_SSISI_SI_fLi128ELi256ELNS4_4UMMA5MajorE0ELSO_0ELNSN_7ScaleInE0ELSP_0EEEEEENS4_6LayoutISC_NS5_IJNSA_ILi0EEEST_ST_EEEEENS5_IJNS4_10UnderscoreESW_SW_EEEEENS4_13SM90_TMA_LOADENS4_14ComposedLayoutINS4_7SwizzleILi2ELi4ELi3EEENS4_18smem_ptr_flag_bitsILi16EEENSS_INS5_IJNSA_ILi8EEESG_EEENS5_IJSG_SB_EEEEEEEvNS4_8identityESZ_S19_vS1A_EENS_8epilogue10collective18CollectiveEpilogueINS1C_23Sm100TmaWarpSpecializedILi4ELi2ELi64ELb1ELb0EEEJSH_NS5_IJNSS_ISE_SB_EENSS_INSA_ILi64EEESB_EEEEESI_SJ_SI_SJ_NS1C_6fusion15FusionCallbacksIS1G_NS1L_17LinearCombinationISI_fSI_fLNS_15FloatRoundStyleE2EEESH_S1K_JEEENS4_5SM1004TMEM4LOAD26SM100_TMEM_LOAD_32dp32b64xESZ_NS10_INS11_ILi3ELi4ELi3EEES14_NSS_INS5_IJS15_S1I_EEENS5_IJS1I_SB_EEEEEEENS4_39AutoVectorizingCopyWithAssumedAlignmentILi128EEENS4_14SM90_TMA_STOREES1Z_S21_S21_EEEvvEEEEvNT_6ParamsE:
[----:B------:R-:W1:Y:S01]  /*0000*/  LDC R1, c[0x0][0x37c] ;  /* 0x0000df00ff017b82 */ /* 0x000e620000000800 */
[----:B------:R-:W2:Y:S01]  /*0010*/  S2R R170, SR_TID.X ;  /* 0x0000000000aa7919 */ /* 0x000ea20000002100 */
[----:B------:R-:W3:Y:S01]  /*0020*/  LDCU.64 UR4, c[0x0][0x890] ;  /* 0x00011200ff0477ac */ /* 0x000ee20008000a00 */
[----:B------:R-:W-:Y:S02]  /*0030*/  PRMT R155, RZ, 0x7610, R155 ;  /* 0x00007610ff9b7816 */ /* 0x000fe4000000009b */
[----:B------:R-:W-:Y:S01]  /*0040*/  ELECT P5, URZ, PT ;  /* 0x0000000000ff782f */ /* 0x000fe200038a0000 */
[----:B------:R-:W4:Y:S01]  /*0050*/  LDCU.64 UR46, c[0x0][0x358] ;  /* 0x00006b00ff2e77ac */ /* 0x000f220008000a00 */
[----:B---3--:R-:W-:-:S04]  /*0060*/  UISETP.NE.U32.AND UP0, UPT, UR4, URZ, UPT ;  /* 0x000000ff0400728c */ /* 0x008fc8000bf05070 */
[----:B------:R-:W-:Y:S01]  /*0070*/  UISETP.NE.AND.EX UP0, UPT, UR5, URZ, UPT, UP0 ;  /* 0x000000ff0500728c */ /* 0x000fe2000bf05300 */
[----:B--2---:R-:W-:-:S05]  /*0080*/  SHF.R.U32.HI R162, RZ, 0x5, R170 ;  /* 0x00000005ffa27819 */ /* 0x004fca00000116aa */
[----:B------:R-:W2:Y:S02]  /*0090*/  SHFL.IDX PT, R0, R162, RZ, 0x1f ;  /* 0x00001fffa2007589 */ /* 0x000ea400000e0000 */
[----:B--2---:R-:W-:Y:S01]  /*00a0*/  R2UR UR8, R0 ;  /* 0x00000000000872ca */ /* 0x004fe200000e0000 */
[----:B-1--4-:R-:W-:-:S14]  /*00b0*/  BRA.U UP0, `(.L_x_0) ;  /* 0x00000001002c7547 */ /* 0x012fdc000b800000 */
[----:B------:R-:W1:Y:S02]  /*00c0*/  LDCU.64 UR6, c[0x0][0x888] ;  /* 0x00011100ff0677ac */ /* 0x000e640008000a00 */
[----:B-1----:R-:W-:-:S04]  /*00d0*/  UISETP.NE.U32.AND UP0, UPT, UR6, URZ, UPT ;  /* 0x000000ff0600728c */ /* 0x002fc8000bf05070 */
[----:B------:R-:W-:-:S09]  /*00e0*/  UISETP.NE.AND.EX UP0, UPT, UR7, URZ, UPT, UP0 ;  /* 0x000000ff0700728c */ /* 0x000fd2000bf05300 */
[----:B------:R-:W-:Y:S05]  /*00f0*/  BRA.U !UP0, `(.L_x_1) ;  /* 0x0000000108107547 */ /* 0x000fea000b800000 */
[----:B------:R-:W1:Y:S02]  /*0100*/  LDC.64 R2, c[0x0][0x888] ;  /* 0x00022200ff027b82 */ /* 0x000e640000000a00 */
[----:B-1----:R1:W5:Y:S01]  /*0110*/  LDG.E R81, desc[UR46][R2.64] ;  /* 0x0000002e02517981 */ /* 0x002362000c1e1900 */
[----:B------:R-:W-:Y:S01]  /*0120*/  HFMA2 R155, -RZ, RZ, 0, 5.9604644775390625e-08 ;  /* 0x00000001ff9b7431 */ /* 0x000fe200000001ff */
[----:B------:R-:W-:Y:S05]  /*0130*/  BRA `(.L_x_0) ;  /* 0x00000000000c7947 */ /* 0x000fea0003800000 */
.L_x_1:
[----:B------:R-:W1:Y:S01]  /*0140*/  LDCU UR6, c[0x0][0x880] ;  /* 0x00011000ff0677ac */ /* 0x000e620008000800 */
[----:B------:R-:W-:Y:S01]  /*0150*/  HFMA2 R155, -RZ, RZ, 0, 5.9604644775390625e-08 ;  /* 0x00000001ff9b7431 */ /* 0x000fe200000001ff */
[----:B-1----:R-:W-:-:S07]  /*0160*/  MOV R81, UR6 ;  /* 0x0000000600517c02 */ /* 0x002fce0008000f00 */
.L_x_0:
[----:B------:R-:W2:Y:S02]  /*0170*/  LDCU.64 UR6, c[0x0][0x8b0] ;  /* 0x00011600ff0677ac */ /* 0x000ea40008000a00 */
[----:B--2---:R-:W-:-:S04]  /*0180*/  UISETP.NE.U32.AND UP0, UPT, UR6, URZ, UPT ;  /* 0x000000ff0600728c */ /* 0x004fc8000bf05070 */
[----:B------:R-:W-:-:S09]  /*0190*/  UISETP.NE.AND.EX UP0, UPT, UR7, URZ, UPT, UP0 ;  /* 0x000000ff0700728c */ /* 0x000fd2000bf05300 */
[----:B------:R-:W-:Y:S05]  /*01a0*/  BRA.U UP0, `(.L_x_2) ;  /* 0x0000000100247547 */ /* 0x000fea000b800000 */
[----:B------:R-:W2:Y:S02]  /*01b0*/  LDCU.64 UR6, c[0x0][0x8a8] ;  /* 0x00011500ff0677ac */ /* 0x000ea40008000a00 */
[----:B--2---:R-:W-:-:S04]  /*01c0*/  UISETP.NE.U32.AND UP0, UPT, UR6, URZ, UPT ;  /* 0x000000ff0600728c */ /* 0x004fc8000bf05070 */
[----:B------:R-:W-:-:S09]  /*01d0*/  UISETP.NE.AND.EX UP0, UPT, UR7, URZ, UPT, UP0 ;  /* 0x000000ff0700728c */ /* 0x000fd2000bf05300 */
[----:B------:R-:W-:Y:S05]  /*01e0*/  BRA.U !UP0, `(.L_x_3) ;  /* 0x00000001080c7547 */ /* 0x000fea000b800000 */
[----:B------:R-:W2:Y:S02]  /*01f0*/  LDC.64 R78, c[0x0][0x8a8] ;  /* 0x00022a00ff4e7b82 */ /* 0x000ea40000000a00 */
[----:B--2---:R2:W5:Y:S01]  /*0200*/  LDG.E R78, desc[UR46][R78.64] ;  /* 0x0000002e4e4e7981 */ /* 0x004562000c1e1900 */
[----:B------:R-:W-:Y:S05]  /*0210*/  BRA `(.L_x_2) ;  /* 0x0000000000087947 */ /* 0x000fea0003800000 */
.L_x_3:
[----:B------:R-:W2:Y:S02]  /*0220*/  LDCU UR6, c[0x0][0x8a0] ;  /* 0x00011400ff0677ac */ /* 0x000ea40008000800 */
[----:B--2---:R-:W-:Y:S02]  /*0230*/  MOV R78, UR6 ;  /* 0x00000006004e7c02 */ /* 0x004fe40008000f00 */
.L_x_2:
[----:B------:R-:W-:Y:S01]  /*0240*/  IMAD.U32 R0, RZ, RZ, UR8 ;  /* 0x00000008ff007e24 */ /* 0x000fe2000f8e00ff */
[----:B------:R-:W-:Y:S04]  /*0250*/  BSSY.RECONVERGENT B0, `(.L_x_4) ;  /* 0x000000c000007945 */ /* 0x000fe80003800200 */
[C---:B------:R-:W-:Y:S02]  /*0260*/  ISETP.NE.OR P1, PT, R0.reuse, 0x1, !P5 ;  /* 0x000000010000780c */ /* 0x040fe40006f25670 */
[----:B------:R-:W-:-:S11]  /*0270*/  ISETP.NE.OR P0, PT, R0, 0x3, !P5 ;  /* 0x000000030000780c */ /* 0x000fd60006f05670 */
[----:B------:R-:W-:Y:S05]  /*0280*/  @P1 BRA `(.L_x_5) ;  /* 0x0000000000201947 */ /* 0x000fea0003800000 */
[----:B------:R-:W3:Y:S02]  /*0290*/  LDCU.64 UR6, c[0x0][0x348] ;  /* 0x00006900ff0677ac */ /* 0x000ee40008000a00 */
[----:B---3--:R-:W-:Y:S02]  /*02a0*/  UIADD3 UR10, UP1, UPT, UR6, 0x80, URZ ;  /* 0x00000080060a7890 */ /* 0x008fe4000ff3e0ff */
[----:B------:R-:W-:Y:S02]  /*02b0*/  UIADD3 UR6, UP0, UPT, UR6, 0x180, URZ ;  /* 0x0000018006067890 */ /* 0x000fe4000ff1e0ff */
[----:B------:R-:W-:Y:S02]  /*02c0*/  UIADD3.X UR11, UPT, UPT, URZ, UR7, URZ, UP1, !UPT ;  /* 0x00000007ff0b7290 */ /* 0x000fe40008ffe4ff */
[----:B------:R-:W-:-:S07]  /*02d0*/  UIADD3.X UR7, UPT, UPT, URZ, UR7, URZ, UP0, !UPT ;  /* 0x00000007ff077290 */ /* 0x000fce00087fe4ff */
[----:B------:R3:W-:Y:S02]  /*02e0*/  UTMACCTL.PF [UR10] ;  /* 0x000000000a0079b9 */ /* 0x0007e40008040000 */
[----:B------:R3:W-:Y:S02]  /*02f0*/  UTMACCTL.PF [UR6] ;  /* 0x00000000060079b9 */ /* 0x0007e40008040000 */
[----:B---3--:R-:W-:Y:S01]  /*0300*/  NOP ;  /* 0x0000000000007918 */ /* 0x008fe20000000000 */
.L_x_5:
[----:B------:R-:W-:Y:S05]  /*0310*/  BSYNC.RECONVERGENT B0 ;  /* 0x0000000000007941 */ /* 0x000fea0003800200 */
.L_x_4:
[----:B------:R-:W-:Y:S04]  /*0320*/  BSSY.RECONVERGENT B0, `(.L_x_6) ;  /* 0x000000a000007945 */ /* 0x000fe80003800200 */
        /* <DEDUP_REMOVED lines=9> */
.L_x_7:
[----:B------:R-:W-:Y:S05]  /*03c0*/  BSYNC.RECONVERGENT B0 ;  /* 0x0000000000007941 */ /* 0x000fea0003800200 */
.L_x_6:
[----:B------:R-:W3:Y:S01]  /*03d0*/  LDCU.64 UR6, c[0x0][0x888] ;  /* 0x00011100ff0677ac */ /* 0x000ee20008000a00 */
[----:B------:R-:W-:Y:S02]  /*03e0*/  UISETP.EQ.U32.AND UP1, UPT, UR4, URZ, UPT ;  /* 0x000000ff0400728c */ /* 0x000fe4000bf22070 */
[----:B------:R-:W-:Y:S02]  /*03f0*/  UPLOP3.LUT UP2, UPT, UPT, UPT, UPT, 0x80, 0x8 ;  /* 0x000000000008789c */ /* 0x000fe40003f4f070 */
[----:B---3--:R-:W-:-:S04]  /*0400*/  UISETP.NE.U32.AND UP0, UPT, UR6, URZ, UPT ;  /* 0x000000ff0600728c */ /* 0x008fc8000bf05070 */
[----:B------:R-:W-:-:S04]  /*0410*/  UISETP.NE.AND.EX UP0, UPT, UR7, URZ, UPT, UP0 ;  /* 0x000000ff0700728c */ /* 0x000fc8000bf05300 */
[----:B------:R-:W-:-:S04]  /*0420*/  UISETP.EQ.OR.EX UP3, UPT, UR5, URZ, !UP0, UP1 ;  /* 0x000000ff0500728c */ /* 0x000fc8000c762710 */
[----:B------:R-:W-:-:S05]  /*0430*/  UP2UR UR50, UPR, URZ, 0x8 ;  /* 0x00000008ff327883 */ /* 0x000fca0008000000 */
[----:B------:R-:W-:Y:S07]  /*0440*/  BRA.U !UP3, `(.L_x_8) ;  /* 0x000000010b207547 */ /* 0x000fee000b800000 */
[----:B------:R-:W-:Y:S01]  /*0450*/  UISETP.NE.U32.AND UP2, UPT, UR4, URZ, UPT ;  /* 0x000000ff0400728c */ /* 0x000fe2000bf45070 */
[----:B-----5:R-:W-:Y:S01]  /*0460*/  FSETP.NEU.AND P0, PT, R81, RZ, PT ;  /* 0x000000ff5100720b */ /* 0x020fe20003f0d000 */
[----:B------:R-:W-:Y:S02]  /*0470*/  USEL UR4, URZ, 0xffffffff, UP0 ;  /* 0xffffffffff047887 */ /* 0x000fe40008000000 */
[----:B------:R-:W-:-:S10]  /*0480*/  UISETP.NE.AND.EX UP2, UPT, UR5, URZ, UPT, UP2 ;  /* 0x000000ff0500728c */ /* 0x000fd4000bf45320 */
[----:B------:R-:W-:Y:S01]  /*0490*/  VOTEU.ANY UP1, P0 ;  /* 0x0000000000ff7886 */ /* 0x000fe20000020100 */
[----:B------:R-:W-:-:S04]  /*04a0*/  @!UP2 USEL UR4, URZ, 0xffffffff, UP1 ;  /* 0xffffffffff04a887 */ /* 0x000fc80008800000 */
[----:B------:R-:W-:-:S04]  /*04b0*/  ULOP3.LUT UR4, UR4, 0x1, URZ, 0xc0, !UPT ;  /* 0x0000000104047892 */ /* 0x000fc8000f8ec0ff */
[----:B------:R-:W-:-:S11]  /*04c0*/  UISETP.NE.U32.AND UP2, UPT, UR4, 0x1, UPT ;  /* 0x000000010400788c */ /* 0x000fd6000bf45070 */
.L_x_8:
[----:B-1----:R-:W1:Y:S01]  /*04d0*/  SHFL.IDX PT, R2, R162, RZ, 0x1f ;  /* 0x00001fffa2027589 */ /* 0x002e6200000e0000 */
[----:B------:R-:W-:-:S04]  /*04e0*/  UISETP.NE.AND UP1, UPT, UR8, 0x2, UPT ;  /* 0x000000020800788c */ /* 0x000fc8000bf25270 */
[----:B------:R-:W-:Y:S01]  /*04f0*/  USEL UR6, URZ, 0x1, UP1 ;  /* 0x00000001ff067887 */ /* 0x000fe20008800000 */
[----:B-1----:R-:W-:-:S13]  /*0500*/  ISETP.NE.AND P0, PT, R2, RZ, PT ;  /* 0x000000ff0200720c */ /* 0x002fda0003f05270 */
[----:B------:R-:W-:Y:S05]  /*0510*/  @P0 BRA `(.L_x_9) ;  /* 0x0000000000480947 */ /* 0x000fea0003800000 */
[----:B------:R-:W1:Y:S01]  /*0520*/  S2UR UR5, SR_CgaCtaId ;  /* 0x00000000000579c3 */ /* 0x000e620000008800 */
[----:B------:R-:W-:Y:S01]  /*0530*/  UMOV UR7, 0x400 ;  /* 0x0000040000077882 */ /* 0x000fe20000000000 */
[----:B------:R-:W-:Y:S01]  /*0540*/  UMOV UR4, 0x1 ;  /* 0x0000000100047882 */ /* 0x000fe20000000000 */
[----:B------:R-:W-:Y:S01]  /*0550*/  ELECT P0, URZ, PT ;  /* 0x0000000000ff782f */ /* 0x000fe20003800000 */
[----:B------:R-:W-:-:S04]  /*0560*/  UIADD3 UR10, UPT, UPT, -UR4, 0x100000, URZ ;  /* 0x00100000040a7890 */ /* 0x000fc8000fffe1ff */
[----:B------:R-:W-:Y:S02]  /*0570*/  USHF.L.U32 UR11, UR10, 0xb, URZ ;  /* 0x0000000b0a0b7899 */ /* 0x000fe400080006ff */
[----:B------:R-:W-:Y:S02]  /*0580*/  USHF.L.U32 UR10, UR10, 0x1, URZ ;  /* 0x000000010a0a7899 */ /* 0x000fe400080006ff */
[----:B-1----:R-:W-:Y:S01]  /*0590*/  ULEA UR5, UR5, UR7, 0x18 ;  /* 0x0000000705057291 */ /* 0x002fe2000f8ec0ff */
[----:B------:R-:W1:Y:S11]  /*05a0*/  FENCE.VIEW.ASYNC.S ;  /* 0x00000000000073c6 */ /* 0x000e760000000000 */
[----:B-1----:R1:W3:Y:S01]  /*05b0*/  SYNCS.EXCH.64 URZ, [UR5], UR10 ;  /* 0x0000000a05ff75b2 */ /* 0x0022e20008000100 */
[----:B------:R1:W4:Y:S01]  /*05c0*/  SYNCS.EXCH.64 URZ, [UR5+0x20], UR10 ;  /* 0x0000200a05ff75b2 */ /* 0x0003220008000100 */
[----:B------:R1:W1:Y:S01]  /*05d0*/  SYNCS.EXCH.64 URZ, [UR5+0x8], UR10 ;  /* 0x0000080a05ff75b2 */ /* 0x0002620008000100 */
[----:B------:R1:W1:Y:S01]  /*05e0*/  SYNCS.EXCH.64 URZ, [UR5+0x28], UR10 ;  /* 0x0000280a05ff75b2 */ /* 0x0002620008000100 */
[----:B------:R1:W1:Y:S01]  /*05f0*/  SYNCS.EXCH.64 URZ, [UR5+0x10], UR10 ;  /* 0x0000100a05ff75b2 */ /* 0x0002620008000100 */
[----:B------:R1:W1:Y:S01]  /*0600*/  SYNCS.EXCH.64 URZ, [UR5+0x30], UR10 ;  /* 0x0000300a05ff75b2 */ /* 0x0002620008000100 */
[----:B------:R1:W1:Y:S01]  /*0610*/  SYNCS.EXCH.64 URZ, [UR5+0x18], UR10 ;  /* 0x0000180a05ff75b2 */ /* 0x0002620008000100 */
[----:B------:R1:W1:Y:S01]  /*0620*/  SYNCS.EXCH.64 URZ, [UR5+0x38], UR10 ;  /* 0x0000380a05ff75b2 */ /* 0x0002620008000100 */
[----:B------:R-:W-:Y:S01]  /*0630*/  NOP ;  /* 0x0000000000007918 */ /* 0x000fe20000000000 */
.L_x_9:
[----:B------:R-:W2:Y:S01]  /*0640*/  SHFL.IDX PT, R2, R162, RZ, 0x1f ;  /* 0x00001fffa2027589 */ /* 0x000ea200000e0000 */
[----:B------:R-:W-:Y:S01]  /*0650*/  NOP ;  /* 0x0000000000007918 */ /* 0x000fe20000000000 */
[----:B--2---:R-:W-:-:S13]  /*0660*/  ISETP.NE.AND P0, PT, R2, 0x1, PT ;  /* 0x000000010200780c */ /* 0x004fda0003f05270 */
[----:B------:R-:W-:Y:S05]  /*0670*/  @P0 BRA `(.L_x_10) ;  /* 0x0000000000580947 */ /* 0x000fea0003800000 */
[----:B------:R-:W2:Y:S01]  /*0680*/  S2UR UR7, SR_CgaCtaId ;  /* 0x00000000000779c3 */ /* 0x000ea20000008800 */
[----:B------:R-:W-:Y:S01]  /*0690*/  UMOV UR9, 0x400 ;  /* 0x0000040000097882 */ /* 0x000fe20000000000 */
[----:B-1----:R-:W-:Y:S01]  /*06a0*/  UMOV UR5, 0x20 ;  /* 0x0000002000057882 */ /* 0x002fe20000000000 */
[----:B------:R-:W-:Y:S01]  /*06b0*/  UMOV UR4, 0x80 ;  /* 0x0000008000047882 */ /* 0x000fe20000000000 */
[----:B------:R-:W-:-:S04]  /*06c0*/  UIADD3 UR10, UPT, UPT, -UR5, 0x100000, URZ ;  /* 0x00100000050a7890 */ /* 0x000fc8000fffe1ff */
[----:B------:R-:W-:Y:S02]  /*06d0*/  USHF.L.U32 UR11, UR10, 0xb, URZ ;  /* 0x0000000b0a0b7899 */ /* 0x000fe400080006ff */
[----:B------:R-:W-:Y:S02]  /*06e0*/  USHF.L.U32 UR10, UR10, 0x1, URZ ;  /* 0x000000010a0a7899 */ /* 0x000fe400080006ff */
[----:B------:R-:W-:-:S04]  /*06f0*/  UIADD3 UR4, UPT, UPT, -UR4, 0x100000, URZ ;  /* 0x0010000004047890 */ /* 0x000fc8000fffe1ff */
[----:B------:R-:W-:Y:S02]  /*0700*/  USHF.L.U32 UR5, UR4, 0xb, URZ ;  /* 0x0000000b04057899 */ /* 0x000fe400080006ff */
[----:B------:R-:W-:Y:S01]  /*0710*/  USHF.L.U32 UR4, UR4, 0x1, URZ ;  /* 0x0000000104047899 */ /* 0x000fe200080006ff */
[----:B------:R-:W-:Y:S01]  /*0720*/  ELECT P0, URZ, PT ;  /* 0x0000000000ff782f */ /* 0x000fe20003800000 */
[----:B--2---:R-:W-:Y:S01]  /*0730*/  ULEA UR7, UR7, UR9, 0x18 ;  /* 0x0000000907077291 */ /* 0x004fe2000f8ec0ff */
[----:B------:R-:W1:Y:S11]  /*0740*/  FENCE.VIEW.ASYNC.S ;  /* 0x00000000000073c6 */ /* 0x000e760000000000 */
[----:B-1----:R2:W1:Y:S01]  /*0750*/  SYNCS.EXCH.64 URZ, [UR7+0x40], UR10 ;  /* 0x0000400a07ff75b2 */ /* 0x0024620008000100 */
[----:B------:R2:W1:Y:S01]  /*0760*/  SYNCS.EXCH.64 URZ, [UR7+0x60], UR4 ;  /* 0x0000600407ff75b2 */ /* 0x0004620008000100 */
[----:B------:R2:W1:Y:S01]  /*0770*/  SYNCS.EXCH.64 URZ, [UR7+0x48], UR10 ;  /* 0x0000480a07ff75b2 */ /* 0x0004620008000100 */
[----:B------:R2:W1:Y:S01]  /*0780*/  SYNCS.EXCH.64 URZ, [UR7+0x68], UR4 ;  /* 0x0000680407ff75b2 */ /* 0x0004620008000100 */
[----:B------:R2:W1:Y:S01]  /*0790*/  SYNCS.EXCH.64 URZ, [UR7+0x50], UR10 ;  /* 0x0000500a07ff75b2 */ /* 0x0004620008000100 */
[----:B------:R2:W1:Y:S01]  /*07a0*/  SYNCS.EXCH.64 URZ, [UR7+0x70], UR4 ;  /* 0x0000700407ff75b2 */ /* 0x0004620008000100 */
[----:B------:R2:W1:Y:S01]  /*07b0*/  SYNCS.EXCH.64 URZ, [UR7+0x58], UR10 ;  /* 0x0000580a07ff75b2 */ /* 0x0004620008000100 */
[----:B------:R2:W1:Y:S02]  /*07c0*/  SYNCS.EXCH.64 URZ, [UR7+0x78], UR4 ;  /* 0x0000780407ff75b2 */ /* 0x0004640008000100 */
[----:B--2---:R-:W-:Y:S01]  /*07d0*/  NOP ;  /* 0x0000000000007918 */ /* 0x004fe20000000000 */
.L_x_10:
[----:B------:R-:W2:Y:S01]  /*07e0*/  SHFL.IDX PT, R2, R162, RZ, 0x1f ;  /* 0x00001fffa2027589 */ /* 0x000ea200000e0000 */
[----:B------:R-:W-:Y:S01]  /*07f0*/  NOP ;  /* 0x0000000000007918 */ /* 0x000fe20000000000 */
[----:B--2---:R-:W-:-:S13]  /*0800*/  ISETP.NE.AND P0, PT, R2, 0x3, PT ;  /* 0x000000030200780c */ /* 0x004fda0003f05270 */
[----:B------:R-:W-:Y:S05]  /*0810*/  @P0 BRA `(.L_x_11) ;  /* 0x0000000000300947 */ /* 0x000fea0003800000 */
[----:B-1----:R-:W1:Y:S01]  /*0820*/  S2UR UR5, SR_CgaCtaId ;  /* 0x00000000000579c3 */ /* 0x002e620000008800 */
        /* <DEDUP_REMOVED lines=8> */
[----:B-1----:R2:W1:Y:S01]  /*08b0*/  SYNCS.EXCH.64 URZ, [UR5+0x80], UR10 ;  /* 0x0000800a05ff75b2 */ /* 0x0024620008000100 */
[----:B------:R2:W1:Y:S02]  /*08c0*/  SYNCS.EXCH.64 URZ, [UR5+0x88], UR10 ;  /* 0x0000880a05ff75b2 */ /* 0x0004640008000100 */
[----:B--2---:R-:W-:Y:S01]  /*08d0*/  NOP ;  /* 0x0000000000007918 */ /* 0x004fe20000000000 */
.L_x_11:
[----:B------:R-:W2:Y:S01]  /*08e0*/  SHFL.IDX PT, R2, R162, RZ, 0x1f ;  /* 0x00001fffa2027589 */ /* 0x000ea200000e0000 */
[----:B------:R-:W-:Y:S01]  /*08f0*/  NOP ;  /* 0x0000000000007918 */ /* 0x000fe20000000000 */
[----:B--2---:R-:W-:-:S13]  /*0900*/  ISETP.NE.AND P0, PT, R2, 0x4, PT ;  /* 0x000000040200780c */ /* 0x004fda0003f05270 */
[----:B------:R-:W-:Y:S05]  /*0910*/  @P0 BRA `(.L_x_12) ;  /* 0x00000000004c0947 */ /* 0x000fea0003800000 */
[----:B-1----:R-:W1:Y:S01]  /*0920*/  S2UR UR5, SR_CgaCtaId ;  /* 0x00000000000579c3 */ /* 0x002e620000008800 */
[----:B------:R-:W-:Y:S01]  /*0930*/  UMOV UR9, 0x100 ;  /* 0x0000010000097882 */ /* 0x000fe20000000000 */
[----:B------:R-:W-:Y:S01]  /*0940*/  UMOV UR7, 0x400 ;  /* 0x0000040000077882 */ /* 0x000fe20000000000 */
[----:B------:R-:W-:Y:S01]  /*0950*/  USEL UR9, UR9, 0xe0, UP2 ;  /* 0x000000e009097887 */ /* 0x000fe20009000000 */
[----:B------:R-:W-:Y:S01]  /*0960*/  UMOV UR4, 0x1 ;  /* 0x0000000100047882 */ /* 0x000fe20000000000 */
[----:B------:R-:W-:Y:S01]  /*0970*/  ELECT P0, URZ, PT ;  /* 0x0000000000ff782f */ /* 0x000fe20003800000 */
[----:B------:R-:W-:-:S04]  /*0980*/  UIADD3 UR10, UPT, UPT, -UR4, 0x100000, URZ ;  /* 0x00100000040a7890 */ /* 0x000fc8000fffe1ff */
[----:B------:R-:W-:Y:S02]  /*0990*/  USHF.L.U32 UR11, UR10, 0xb, URZ ;  /* 0x0000000b0a0b7899 */ /* 0x000fe400080006ff */
[----:B------:R-:W-:Y:S02]  /*09a0*/  USHF.L.U32 UR10, UR10, 0x1, URZ ;  /* 0x000000010a0a7899 */ /* 0x000fe400080006ff */
[----:B------:R-:W-:-:S04]  /*09b0*/  UIADD3 UR12, UPT, UPT, -UR9, 0x100000, URZ ;  /* 0x00100000090c7890 */ /* 0x000fc8000fffe1ff */
[----:B------:R-:W-:Y:S02]  /*09c0*/  USHF.L.U32 UR13, UR12, 0xb, URZ ;  /* 0x0000000b0c0d7899 */ /* 0x000fe400080006ff */
[----:B------:R-:W-:Y:S02]  /*09d0*/  USHF.L.U32 UR12, UR12, 0x1, URZ ;  /* 0x000000010c0c7899 */ /* 0x000fe400080006ff */
[----:B-1----:R-:W-:Y:S01]  /*09e0*/  ULEA UR5, UR5, UR7, 0x18 ;  /* 0x0000000705057291 */ /* 0x002fe2000f8ec0ff */
[----:B------:R-:W1:Y:S11]  /*09f0*/  FENCE.VIEW.ASYNC.S ;  /* 0x00000000000073c6 */ /* 0x000e760000000000 */
[----:B-1----:R2:W1:Y:S01]  /*0a00*/  SYNCS.EXCH.64 URZ, [UR5+0x90], UR10 ;  /* 0x0000900a05ff75b2 */ /* 0x0024620008000100 */
[----:B------:R2:W1:Y:S01]  /*0a10*/  SYNCS.EXCH.64 URZ, [UR5+0xa0], UR12 ;  /* 0x0000a00c05ff75b2 */ /* 0x0004620008000100 */
[----:B------:R2:W1:Y:S01]  /*0a20*/  SYNCS.EXCH.64 URZ, [UR5+0x98], UR10 ;  /* 0x0000980a05ff75b2 */ /* 0x0004620008000100 */
[----:B------:R2:W1:Y:S02]  /*0a30*/  SYNCS.EXCH.64 URZ, [UR5+0xa8], UR12 ;  /* 0x0000a80c05ff75b2 */ /* 0x0004640008000100 */
[----:B--2---:R-:W-:Y:S01]  /*0a40*/  NOP ;  /* 0x0000000000007918 */ /* 0x004fe20000000000 */
.L_x_12:
        /* <DEDUP_REMOVED lines=20> */
[----:B------:R2:W1:Y:S02]  /*0b90*/  SYNCS.EXCH.64 URZ, [UR7+0xc8], UR4 ;  /* 0x0000c80407ff75b2 */ /* 0x0004640008000100 */
[----:B--2---:R-:W-:Y:S01]  /*0ba0*/  NOP ;  /* 0x0000000000007918 */ /* 0x004fe20000000000 */
.L_x_13:
        /* <DEDUP_REMOVED lines=18> */
.L_x_14:
[----:B-1----:R-:W1:Y:S01]  /*0cd0*/  S2UR UR5, SR_CTAID.X ;  /* 0x00000000000579c3 */ /* 0x002e620000002500 */
[----:B------:R-:W-:-:S05]  /*0ce0*/  CS2R.32 R156, SR_CgaSize ;  /* 0x00000000009c7805 */ /* 0x000fca0000008a00 */
[----:B------:R-:W-:-:S05]  /*0cf0*/  IMAD R156, R156, -0xa0, RZ ;  /* 0xffffff609c9c7824 */ /* 0x000fca00078e02ff */
[----:B------:R-:W-:-:S14]  /*0d00*/  R2UR UR9, R156 ;  /* 0x000000009c0972ca */ /* 0x000fdc00000e0000 */
[----:B------:R-:W2:Y:S01]  /*0d10*/  LDCU UR9, c[0x0][UR9+0x2b0] ;  /* 0x00005600090977ac */ /* 0x000ea20008000800 */
[----:B------:R-:W-:Y:S01]  /*0d20*/  NOP ;  /* 0x0000000000007918 */ /* 0x000fe20000000000 */
[----:B------:R-:W-:-:S05]  /*0d30*/  CS2R.32 R156, SR_CgaSize ;  /* 0x00000000009c7805 */ /* 0x000fca0000008a00 */
[----:B------:R-:W-:-:S05]  /*0d40*/  IMAD R156, R156, -0xa0, RZ ;  /* 0xffffff609c9c7824 */ /* 0x000fca00078e02ff */
[----:B------:R-:W-:-:S14]  /*0d50*/  R2UR UR7, R156 ;  /* 0x000000009c0772ca */ /* 0x000fdc00000e0000 */
[----:B------:R-:W3:Y:S01]  /*0d60*/  LDCU UR7, c[0x0][UR7+0x2b4] ;  /* 0x00005680070777ac */ /* 0x000ee20008000800 */
[----:B------:R-:W4:Y:S08]  /*0d70*/  S2UR UR4, SR_CTAID.Y ;  /* 0x00000000000479c3 */ /* 0x000f300000002600 */
[----:B------:R-:W3:Y:S01]  /*0d80*/  LDC R9, c[0x0][0xb24] ;  /* 0x0002c900ff097b82 */ /* 0x000ee20000000800 */
[----:B-1----:R-:W-:-:S02]  /*0d90*/  I2FP.F32.U32 R4, UR5 ;  /* 0x0000000500047c45 */ /* 0x002fc40008201000 */
[----:B------:R-:W-:-:S05]  /*0da0*/  CS2R.32 R5, SR_CgaSize ;  /* 0x0000000000057805 */ /* 0x000fca0000008a00 */
[----:B------:R-:W-:-:S06]  /*0db0*/  IMAD R5, R5, -0xa0, RZ ;  /* 0xffffff6005057824 */ /* 0x000fcc00078e02ff */
[----:B------:R-:W1:Y:S01]  /*0dc0*/  LDC R5, c[0x0][R5+0x2a0] ;  /* 0x0000a80005057b82 */ /* 0x000e620000000800 */
[----:B------:R-:W-:Y:S01]  /*0dd0*/  MOV R21, UR5 ;  /* 0x0000000500157c02 */ /* 0x000fe20008000f00 */
[----:B--2---:R-:W-:Y:S01]  /*0de0*/  FMUL R4, R4, UR9 ;  /* 0x0000000904047c20 */ /* 0x004fe20008400000 */
[----:B----4-:R-:W-:Y:S02]  /*0df0*/  I2FP.F32.U32 R2, UR4 ;  /* 0x0000000400027c45 */ /* 0x010fe40008201000 */
[----:B------:R-:W-:-:S05]  /*0e00*/  CS2R.32 R3, SR_CgaSize ;  /* 0x0000000000037805 */ /* 0x000fca0000008a00 */
[----:B------:R-:W-:-:S06]  /*0e10*/  IMAD R3, R3, -0xa0, RZ ;  /* 0xffffff6003037824 */ /* 0x000fcc00078e02ff */
[----:B------:R-:W2:Y:S01]  /*0e20*/  LDC R3, c[0x0][R3+0x2a4] ;  /* 0x0000a90003037b82 */ /* 0x000ea20000000800 */
[----:B------:R-:W4:Y:S01]  /*0e30*/  F2I.U32.TRUNC.NTZ R156, R4 ;  /* 0x00000004009c7305 */ /* 0x000f22000020f000 */
[----:B------:R-:W-:Y:S01]  /*0e40*/  MOV R20, UR4 ;  /* 0x0000000400147c02 */ /* 0x000fe20008000f00 */
[----:B---3--:R-:W-:-:S05]  /*0e50*/  FMUL R2, R2, UR7 ;  /* 0x0000000702027c20 */ /* 0x008fca0008400000 */
[----:B------:R-:W-:Y:S01]  /*0e60*/  BAR.SYNC.DEFER_BLOCKING 0x0 ;  /* 0x0000000000007b1d */ /* 0x000fe20000010000 */
[----:B------:R-:W-:-:S05]  /*0e70*/  ISETP.GE.AND P0, PT, R9, 0x1, PT ;  /* 0x000000010900780c */ /* 0x000fca0003f06270 */
[----:B------:R-:W3:Y:S02]  /*0e80*/  F2I.U32.TRUNC.NTZ R154, R2 ;  /* 0x00000002009a7305 */ /* 0x000ee4000020f000 */
[----:B------:R-:W2:Y:S01]  /*0e90*/  S2UR UR36, SR_CTAID.Z ;  /* 0x00000000002479c3 */ /* 0x000ea20000002700 */
[----:B----4-:R-:W-:-:S05]  /*0ea0*/  IADD3 R156, PT, PT, -R156, RZ, RZ ;  /* 0x000000ff9c9c7210 */ /* 0x010fca0007ffe1ff */
[----:B-1----:R-:W-:Y:S01]  /*0eb0*/  IMAD R156, R5, R156, UR5 ;  /* 0x00000005059c7e24 */ /* 0x002fe2000f8e029c */
[----:B---3--:R-:W-:-:S05]  /*0ec0*/  IADD3 R154, PT, PT, -R154, RZ, RZ ;  /* 0x000000ff9a9a7210 */ /* 0x008fca0007ffe1ff */
[----:B--2---:R-:W-:Y:S01]  /*0ed0*/  IMAD R154, R3, R154, UR4 ;  /* 0x00000004039a7e24 */ /* 0x004fe2000f8e029a */
[----:B------:R-:W-:Y:S06]  /*0ee0*/  @!P0 BRA `(.L_x_15) ;  /* 0x0000000000b88947 */ /* 0x000fec0003800000 */
[----:B------:R-:W1:Y:S01]  /*0ef0*/  LDC.64 R4, c[0x0][0xb18] ;  /* 0x0002c600ff047b82 */ /* 0x000e620000000a00 */
[----:B------:R-:W-:-:S07]  /*0f00*/  ISETP.NE.AND P0, PT, R9, 0x1, PT ;  /* 0x000000010900780c */ /* 0x000fce0003f05270 */
[----:B------:R-:W2:Y:S08]  /*0f10*/  LDC R10, c[0x0][0xb0c] ;  /* 0x0002c300ff0a7b82 */ /* 0x000eb00000000800 */
[----:B------:R-:W3:Y:S08]  /*0f20*/  LDC R11, c[0x0][0x370] ;  /* 0x0000dc00ff0b7b82 */ /* 0x000ef00000000800 */
[----:B------:R-:W4:Y:S01]  /*0f30*/  LDC R12, c[0x0][0x374] ;  /* 0x0000dd00ff0c7b82 */ /* 0x000f220000000800 */
[----:B-1----:R-:W-:-:S07]  /*0f40*/  ISETP.NE.AND P1, PT, R4, 0x1, PT ;  /* 0x000000010400780c */ /* 0x002fce0003f25270 */
[----:B------:R-:W3:Y:S01]  /*0f50*/  LDC.64 R6, c[0x0][0xb10] ;  /* 0x0002c400ff067b82 */ /* 0x000ee20000000a00 */
[----:B--2---:R-:W-:-:S07]  /*0f60*/  ISETP.NE.AND P2, PT, R10, 0x1, PT ;  /* 0x000000010a00780c */ /* 0x004fce0003f45270 */
[----:B------:R-:W1:Y:S08]  /*0f70*/  LDC R8, c[0x0][0xb20] ;  /* 0x0002c800ff087b82 */ /* 0x000e700000000800 */
[----:B------:R-:W2:Y:S01]  /*0f80*/  LDC.64 R2, c[0x0][0xb28] ;  /* 0x0002ca00ff027b82 */ /* 0x000ea20000000a00 */
[----:B----4-:R-:W-:-:S04]  /*0f90*/  IMAD.HI.U32 R13, R12, R5, RZ ;  /* 0x000000050c0d7227 */ /* 0x010fc800078e00ff */
[----:B------:R-:W-:-:S04]  /*0fa0*/  IMAD.HI.U32 R5, R20, R5, RZ ;  /* 0x0000000514057227 */ /* 0x000fc800078e00ff */
[----:B---3--:R-:W-:-:S04]  /*0fb0*/  IMAD.HI.U32 R14, R11, R6, RZ ;  /* 0x000000060b0e7227 */ /* 0x008fc800078e00ff */
[C---:B------:R-:W-:Y:S01]  /*0fc0*/  IMAD.HI.U32 R16, R21.reuse, R6, RZ ;  /* 0x0000000615107227 */ /* 0x040fe200078e00ff */
[-C--:B------:R-:W-:Y:S02]  /*0fd0*/  @P2 SHF.R.U32.HI R11, RZ, R7.reuse, R14 ;  /* 0x00000007ff0b2219 */ /* 0x080fe4000001160e */
[-C--:B-1----:R-:W-:Y:S02]  /*0fe0*/  @P1 SHF.R.U32.HI R12, RZ, R8.reuse, R13 ;  /* 0x00000008ff0c1219 */ /* 0x082fe4000001160d */
[----:B------:R-:W-:Y:S02]  /*0ff0*/  SHF.R.U32.HI R5, RZ, R8, R5 ;  /* 0x00000008ff057219 */ /* 0x000fe40000011605 */
[----:B------:R-:W-:Y:S02]  /*1000*/  SHF.R.U32.HI R16, RZ, R7, R16 ;  /* 0x00000007ff107219 */ /* 0x000fe40000011610 */
[----:B------:R-:W-:Y:S01]  /*1010*/  SEL R5, R20, R5, !P1 ;  /* 0x0000000514057207 */ /* 0x000fe20004800000 */
[----:B--2---:R-:W-:Y:S01]  /*1020*/  IMAD.HI.U32 R14, R12, R2, RZ ;  /* 0x000000020c0e7227 */ /* 0x004fe200078e00ff */
[----:B------:R-:W-:-:S02]  /*1030*/  SEL R7, R21, R16, !P2 ;  /* 0x0000001015077207 */ /* 0x000fc40005000000 */
[----:B------:R-:W-:Y:S01]  /*1040*/  IADD3 R13, PT, PT, -R5, RZ, RZ ;  /* 0x000000ff050d7210 */ /* 0x000fe20007ffe1ff */
[----:B------:R-:W-:Y:S01]  /*1050*/  IMAD.HI.U32 R6, R11, R2, RZ ;  /* 0x000000020b067227 */ /* 0x000fe200078e00ff */
[----:B------:R-:W-:-:S03]  /*1060*/  @P0 SHF.R.U32.HI R12, RZ, R3, R14 ;  /* 0x00000003ff0c0219 */ /* 0x000fc6000001160e */
[----:B------:R-:W-:Y:S01]  /*1070*/  IMAD R13, R4, R13, R20 ;  /* 0x0000000d040d7224 */ /* 0x000fe200078e0214 */
[----:B------:R-:W-:Y:S01]  /*1080*/  @P0 SHF.R.U32.HI R11, RZ, R3, R6 ;  /* 0x00000003ff0b0219 */ /* 0x000fe20000011606 */
[----:B------:R-:W-:-:S04]  /*1090*/  IMAD R12, R12, R9, RZ ;  /* 0x000000090c0c7224 */ /* 0x000fc800078e02ff */
[----:B------:R-:W-:Y:S01]  /*10a0*/  IMAD R6, R11, R9, RZ ;  /* 0x000000090b067224 */ /* 0x000fe200078e02ff */
[----:B------:R-:W-:-:S04]  /*10b0*/  ISETP.GE.AND P1, PT, R5, R12, PT ;  /* 0x0000000c0500720c */ /* 0x000fc80003f26270 */
[----:B------:R-:W-:Y:S01]  /*10c0*/  ISETP.GE.OR P1, PT, R7, R6, P1 ;  /* 0x000000060700720c */ /* 0x000fe20000f26670 */
[----:B------:R-:W-:-:S05]  /*10d0*/  IMAD.HI.U32 R6, R5, R2, RZ ;  /* 0x0000000205067227 */ /* 0x000fca00078e00ff */
[----:B------:R-:W-:-:S04]  /*10e0*/  SHF.R.U32.HI R6, RZ, R3, R6 ;  /* 0x00000003ff067219 */ /* 0x000fc80000011606 */
[----:B------:R-:W-:-:S03]  /*10f0*/  SEL R6, R5, R6, !P0 ;  /* 0x0000000605067207 */ /* 0x000fc60004000000 */
[----:B------:R-:W-:Y:S01]  /*1100*/  @!P1 IMAD.HI.U32 R8, R7, R2, RZ ;  /* 0x0000000207089227 */ /* 0x000fe200078e00ff */
[----:B------:R-:W-:-:S04]  /*1110*/  IADD3 R2, PT, PT, -R6, RZ, RZ ;  /* 0x000000ff06027210 */ /* 0x000fc80007ffe1ff */
[----:B------:R-:W-:Y:S01]  /*1120*/  @!P1 SHF.R.U32.HI R8, RZ, R3, R8 ;  /* 0x00000003ff089219 */ /* 0x000fe20000011608 */
[----:B------:R-:W-:-:S03]  /*1130*/  IMAD R2, R9, R2, R5 ;  /* 0x0000000209027224 */ /* 0x000fc600078e0205 */
[----:B------:R-:W-:-:S05]  /*1140*/  @!P1 SEL R3, R7, R8, !P0 ;  /* 0x0000000807039207 */ /* 0x000fca0004000000 */
[--C-:B------:R-:W-:Y:S02]  /*1150*/  @!P1 IMAD.IADD R6, R6, 0x1, -R3.reuse ;  /* 0x0000000106069824 */ /* 0x100fe400078e0a03 */
[----:B------:R-:W-:Y:S01]  /*1160*/  @!P1 IMAD R3, R2, R11, R3 ;  /* 0x0000000b02039224 */ /* 0x000fe200078e0203 */
[----:B------:R-:W-:Y:S01]  /*1170*/  IADD3 R2, PT, PT, -R7, RZ, RZ ;  /* 0x000000ff07027210 */ /* 0x000fe20007ffe1ff */
[----:B------:R-:W-:Y:S02]  /*1180*/  @!P1 IMAD R5, R6, R9, R7 ;  /* 0x0000000906059224 */ /* 0x000fe400078e0207 */
[----:B------:R-:W-:Y:S02]  /*1190*/  @!P1 IMAD.MOV.U32 R7, RZ, RZ, R3 ;  /* 0x000000ffff079224 */ /* 0x000fe400078e0003 */
[----:B------:R-:W-:Y:S02]  /*11a0*/  IMAD R2, R10, R2, R21 ;  /* 0x000000020a027224 */ /* 0x000fe400078e0215 */
[----:B------:R-:W-:-:S02]  /*11b0*/  IMAD R20, R5, R4, R13 ;  /* 0x0000000405147224 */ /* 0x000fc400078e020d */
[----:B------:R-:W-:Y:S02]  /*11c0*/  IMAD R21, R7, R10, R2 ;  /* 0x0000000a07157224 */ /* 0x000fe400078e0202 */
.L_x_15:
[----:B------:R-:W1:Y:S01]  /*11d0*/  LDCU UR4, c[0x0][0xb30] ;  /* 0x00016600ff0477ac */ /* 0x000e620008000800 */
[----:B------:R-:W2:Y:S08]  /*11e0*/  S2UR UR37, SR_CgaCtaId ;  /* 0x00000000002579c3 */ /* 0x000eb00000008800 */
[----:B------:R-:W3:Y:S01]  /*11f0*/  LDC R72, c[0x0][0xb24] ;  /* 0x0002c900ff487b82 */ /* 0x000ee20000000800 */
[----:B-1----:R-:W-:-:S09]  /*1200*/  UISETP.NE.AND UP1, UPT, UR4, 0x1, UPT ;  /* 0x000000010400788c */ /* 0x002fd2000bf25270 */
[----:B--2---:R-:W-:Y:S05]  /*1210*/  BRA.U UP1, `(.L_x_16) ;  /* 0x0000000101407547 */ /* 0x004fea000b800000 */
[----:B------:R-:W1:Y:S08]  /*1220*/  LDC.64 R4, c[0x0][0xb10] ;  /* 0x0002c400ff047b82 */ /* 0x000e700000000a00 */
[----:B------:R-:W2:Y:S08]  /*1230*/  LDC.64 R2, c[0x0][0xb18] ;  /* 0x0002c600ff027b82 */ /* 0x000eb00000000a00 */
[----:B------:R-:W4:Y:S08]  /*1240*/  LDC R6, c[0x0][0xb20] ;  /* 0x0002c800ff067b82 */ /* 0x000f300000000800 */
[----:B------:R-:W3:Y:S01]  /*1250*/  LDC R8, c[0x0][0xb0c] ;  /* 0x0002c300ff087b82 */ /* 0x000ee20000000800 */
[----:B-1----:R-:W-:-:S05]  /*1260*/  IMAD.HI.U32 R4, R21, R4, RZ ;  /* 0x0000000415047227 */ /* 0x002fca00078e00ff */
[----:B------:R-:W-:Y:S01]  /*1270*/  SHF.R.U32.HI R4, RZ, R5, R4 ;  /* 0x00000005ff047219 */ /* 0x000fe20000011604 */
[----:B--2---:R-:W-:Y:S01]  /*1280*/  IMAD.HI.U32 R3, R20, R3, RZ ;  /* 0x0000000314037227 */ /* 0x004fe200078e00ff */
[----:B------:R-:W-:-:S04]  /*1290*/  ISETP.NE.AND P0, PT, R2, 0x1, PT ;  /* 0x000000010200780c */ /* 0x000fc80003f05270 */
[----:B----4-:R-:W-:-:S04]  /*12a0*/  SHF.R.U32.HI R3, RZ, R6, R3 ;  /* 0x00000006ff037219 */ /* 0x010fc80000011603 */
[----:B------:R-:W-:Y:S02]  /*12b0*/  SEL R3, R20, R3, !P0 ;  /* 0x0000000314037207 */ /* 0x000fe40004000000 */
[----:B---3--:R-:W-:-:S04]  /*12c0*/  ISETP.NE.AND P1, PT, R8, 0x1, PT ;  /* 0x000000010800780c */ /* 0x008fc80003f25270 */
[----:B------:R-:W-:-:S05]  /*12d0*/  SEL R4, R21, R4, !P1 ;  /* 0x0000000415047207 */ /* 0x000fca0004800000 */
[----:B------:R-:W-:Y:S02]  /*12e0*/  IMAD.IADD R5, R3, 0x1, -R4 ;  /* 0x0000000103057824 */ /* 0x000fe400078e0a04 */
[----:B------:R-:W-:Y:S02]  /*12f0*/  IMAD.IADD R3, R4, 0x1, -R3 ;  /* 0x0000000104037824 */ /* 0x000fe400078e0a03 */
[----:B------:R-:W-:Y:S02]  /*1300*/  IMAD R21, R5, R8, R21 ;  /* 0x0000000805157224 */ /* 0x000fe400078e0215 */
[----:B------:R-:W-:-:S07]  /*1310*/  IMAD R20, R3, R2, R20 ;  /* 0x0000000203147224 */ /* 0x000fce00078e0214 */
.L_x_16:
[----:B------:R-:W-:Y:S01]  /*1320*/  BAR.SYNC.DEFER_BLOCKING 0x0 ;  /* 0x0000000000007b1d */ /* 0x000fe20000010000 */
[----:B------:R-:W-:Y:S01]  /*1330*/  UISETP.NE.AND UP1, UPT, UR8, 0x2, UPT ;  /* 0x000000020800788c */ /* 0x000fe2000bf25270 */
[----:B------:R-:W-:Y:S02]  /*1340*/  ISETP.NE.OR P5, PT, R0, 0x2, !P5 ;  /* 0x000000020000780c */ /* 0x000fe40006fa5670 */
[----:B------:R-:W-:-:S06]  /*1350*/  LOP3.LUT R2, R170, 0x1f, RZ, 0xc0, !PT ;  /* 0x0000001faa027812 */ /* 0x000fcc00078ec0ff */
[----:B------:R-:W-:Y:S05]  /*1360*/  BRA.U UP1, `(.L_x_17) ;  /* 0x0000001101607547 */ /* 0x000fea000b800000 */
[----:B------:R-:W1:Y:S01]  /*1370*/  LDCU UR13, c[0x0][0x38c] ;  /* 0x00007180ff0d77ac */ /* 0x000e620008000800 */
[----:B------:R-:W2:Y:S01]  /*1380*/  LDC R9, c[0x0][0x370] ;  /* 0x0000dc00ff097b82 */ /* 0x000ea20000000800 */
[----:B------:R-:W-:Y:S01]  /*1390*/  PLOP3.LUT P1, PT, PT, PT, UP2, 0x80, 0x8 ;  /* 0x000000000008781c */ /* 0x000fe20003f2f028 */
[----:B------:R-:W-:Y:S01]  /*13a0*/  HFMA2 R12, -RZ, RZ, 0, 0 ;  /* 0x00000000ff0c7431 */ /* 0x000fe200000001ff */
[----:B------:R-:W-:Y:S01]  /*13b0*/  ISETP.EQ.OR P4, PT, R2, RZ, P5 ;  /* 0x000000ff0200720c */ /* 0x000fe20002f82670 */
[----:B------:R-:W-:Y:S01]  /*13c0*/  IMAD.MOV.U32 R15, RZ, RZ, 0x1 ;  /* 0x00000001ff0f7424 */ /* 0x000fe200078e00ff */
[----:B------:R-:W-:Y:S01]  /*13d0*/  PLOP3.LUT P1, PT, P1, PT, PT, 0x8, 0x80 ;  /* 0x000000000080781c */ /* 0x000fe20000f2e170 */
[----:B------:R-:W-:Y:S01]  /*13e0*/  IMAD.MOV.U32 R14, RZ, RZ, RZ ;  /* 0x000000ffff0e7224 */ /* 0x000fe200078e00ff */
[----:B------:R-:W-:Y:S01]  /*13f0*/  MOV R8, 0x1 ;  /* 0x0000000100087802 */ /* 0x000fe20000000f00 */
[----:B------:R-:W4:Y:S01]  /*1400*/  LDC R0, c[0x0][0x374] ;  /* 0x0000dd00ff007b82 */ /* 0x000f220000000800 */
[----:B------:R-:W-:Y:S01]  /*1410*/  IMAD.MOV.U32 R10, RZ, RZ, RZ ;  /* 0x000000ffff0a7224 */ /* 0x000fe200078e00ff */
[----:B------:R-:W2:Y:S01]  /*1420*/  LDCU.64 UR22, c[0x0][0x348] ;  /* 0x00006900ff1677ac */ /* 0x000ea20008000a00 */
[----:B------:R-:W-:Y:S01]  /*1430*/  UMOV UR6, URZ ;  /* 0x000000ff00067c82 */ /* 0x000fe20008000000 */
[----:B-1----:R-:W-:-:S04]  /*1440*/  UIADD3 UR5, UPT, UPT, UR13, 0x1f, URZ ;  /* 0x0000001f0d057890 */ /* 0x002fc8000fffe0ff */
[----:B------:R-:W-:-:S04]  /*1450*/  USHF.R.S32.HI UR4, URZ, 0x1f, UR5 ;  /* 0x0000001fff047899 */ /* 0x000fc80008011405 */
[----:B------:R-:W-:-:S04]  /*1460*/  ULEA.HI UR4, UR4, UR5, URZ, 0x5 ;  /* 0x0000000504047291 */ /* 0x000fc8000f8f28ff */
[----:B------:R-:W-:Y:S02]  /*1470*/  USHF.R.S32.HI UR15, URZ, 0x5, UR4 ;  /* 0x00000005ff0f7899 */ /* 0x000fe40008011404 */
[----:B------:R-:W-:Y:S02]  /*1480*/  UIADD3 UR4, UPT, UPT, UR13, -0x1, URZ ;  /* 0xffffffff0d047890 */ /* 0x000fe4000fffe0ff */
[----:B------:R-:W-:Y:S02]  /*1490*/  UISETP.LT.U32.AND UP0, UPT, UR15, 0x4, UPT ;  /* 0x000000040f00788c */ /* 0x000fe4000bf01070 */
[----:B------:R-:W-:Y:S02]  /*14a0*/  UISETP.GE.U32.AND UP1, UPT, UR4, -0x3f, UPT ;  /* 0xffffffc10400788c */ /* 0x000fe4000bf26070 */
[----:B------:R-:W-:Y:S02]  /*14b0*/  USEL UR14, UR15, 0x4, UP0 ;  /* 0x000000040f0e7887 */ /* 0x000fe40008000000 */
[----:B------:R-:W-:-:S02]  /*14c0*/  UIADD3 UR13, UPT, UPT, UR13, 0x3e, URZ ;  /* 0x0000003e0d0d7890 */ /* 0x000fc4000fffe0ff */
[----:B------:R-:W-:Y:S02]  /*14d0*/  UIADD3 UR5, UPT, UPT, UR14, -0x1, URZ ;  /* 0xffffffff0e057890 */ /* 0x000fe4000fffe0ff */
[----:B------:R-:W-:-:S03]  /*14e0*/  UIADD3 UR7, UPT, UPT, UR15, -UR14, URZ ;  /* 0x8000000e0f077290 */ /* 0x000fc6000fffe0ff */
[----:B------:R-:W-:-:S04]  /*14f0*/  @UP1 UIADD3 UR5, UPT, UPT, UR14, URZ, URZ ;  /* 0x000000ff0e051290 */ /* 0x000fc8000fffe0ff */
[----:B--2---:R-:W-:-:S12]  /*1500*/  UIADD3 UR5, UPT, UPT, UR5, 0x1, URZ ;  /* 0x0000000105057890 */ /* 0x004fd8000fffe0ff */
.L_x_35:
[----:B------:R-:W-:Y:S01]  /*1510*/  UISETP.NE.AND UP0, UPT, UR37, URZ, UPT ;  /* 0x000000ff2500728c */ /* 0x000fe2000bf05270 */
[----:B------:R-:W1:Y:S08]  /*1520*/  S2UR UR37, SR_CgaCtaId ;  /* 0x00000000002579c3 */ /* 0x000e700000008800 */
[----:B------:R-:W-:Y:S05]  /*1530*/  BRA.U UP0, `(.L_x_18) ;  /* 0x0000000100347547 */ /* 0x000fea000b800000 */
[----:B------:R-:W2:Y:S01]  /*1540*/  S2R R2, SR_CgaCtaId ;  /* 0x0000000000027919 */ /* 0x000ea20000008800 */
[----:B------:R-:W-:-:S04]  /*1550*/  MOV R3, 0x400 ;  /* 0x0000040000037802 */ /* 0x000fc80000000f00 */
[----:B--2---:R-:W-:Y:S02]  /*1560*/  LEA R3, R2, R3, 0x18 ;  /* 0x0000000302037211 */ /* 0x004fe400078ec0ff */
[----:B------:R-:W-:-:S03]  /*1570*/  SHF.L.U32 R2, R8, 0x1f, RZ ;  /* 0x0000001f08027819 */ /* 0x000fc600000006ff */
[----:B------:R-:W-:-:S04]  /*1580*/  IMAD R3, R10, 0x8, R3 ;  /* 0x000000080a037824 */ /* 0x000fc800078e0203 */
[----:B------:R-:W2:Y:S02]  /*1590*/  SYNCS.PHASECHK.TRANS64.TRYWAIT P0, [R3+URZ+0xe0], R2 ;  /* 0x0000e002030075a7 */ /* 0x000ea400080011ff */
[----:B--2---:R-:W-:Y:S05]  /*15a0*/  @!P0 BRA `(.L_x_19) ;  /* 0x0000009400788947 */ /* 0x004fea0003800000 */
.L_x_129:
[----:B------:R-:W-:Y:S01]  /*15b0*/  VIADD R10, R10, 0x1 ;  /* 0x000000010a0a7836 */ /* 0x000fe20000000000 */
[----:B------:R2:W-:Y:S04]  /*15c0*/  SYNCS.ARRIVE.TRANS64.A1T0 RZ, [R3+URZ+0xd0], RZ ;  /* 0x0000d0ff03ff79a7 */ /* 0x0005e800081000ff */
[----:B------:R-:W-:-:S04]  /*15d0*/  ISETP.NE.AND P0, PT, R10, 0x2, PT ;  /* 0x000000020a00780c */ /* 0x000fc80003f05270 */
[----:B------:R-:W-:Y:S02]  /*15e0*/  SEL R10, R10, RZ, P0 ;  /* 0x000000ff0a0a7207 */ /* 0x000fe40000000000 */
[----:B--2---:R-:W-:-:S04]  /*15f0*/  SEL R3, RZ, 0x1, P0 ;  /* 0x00000001ff037807 */ /* 0x004fc80000000000 */
[----:B------:R-:W-:-:S07]  /*1600*/  LOP3.LUT R8, R8, R3, RZ, 0x3c, !PT ;  /* 0x0000000308087212 */ /* 0x000fce00078e3cff */
.L_x_18:
[----:B------:R-:W-:Y:S01]  /*1610*/  UMOV UR4, 0x400 ;  /* 0x0000040000047882 */ /* 0x000fe20000000000 */
[----:B------:R-:W-:Y:S01]  /*1620*/  SHF.L.U32 R2, R15, 0x1f, RZ ;  /* 0x0000001f0f027819 */ /* 0x000fe200000006ff */
[----:B-1----:R-:W-:Y:S01]  /*1630*/  ULEA UR4, UR37, UR4, 0x18 ;  /* 0x0000000425047291 */ /* 0x002fe2000f8ec0ff */
[----:B------:R-:W-:Y:S01]  /*1640*/  R2UR UR35, R21 ;  /* 0x00000000152372ca */ /* 0x000fe200000e0000 */
[----:B------:R-:W-:Y:S01]  /*1650*/  UISETP.GE.U32.AND UP0, UPT, UR13, 0x3f, UPT ;  /* 0x0000003f0d00788c */ /* 0x000fe2000bf06070 */
[----:B------:R-:W-:Y:S01]  /*1660*/  R2UR UR11, R20 ;  /* 0x00000000140b72ca */ /* 0x000fe200000e0000 */
[----:B------:R-:W-:Y:S01]  /*1670*/  ULEA UR8, UR6, UR4, 0x3 ;  /* 0x0000000406087291 */ /* 0x000fe2000f8e18ff */
[----:B------:R-:W-:-:S08]  /*1680*/  UMOV UR24, URZ ;  /* 0x000000ff00187c82 */ /* 0x000fd00008000000 */
[----:B------:R1:W2:Y:S01]  /*1690*/  SYNCS.PHASECHK.TRANS64.TRYWAIT P0, [UR8+0x20], R2 ;  /* 0x00002002ff0075a7 */ /* 0x0002a20008001108 */
[----:B------:R-:W-:Y:S02]  /*16a0*/  USHF.L.U32 UR35, UR35, 0x7, URZ ;  /* 0x0000000723237899 */ /* 0x000fe400080006ff */
[----:B------:R-:W-:Y:S01]  /*16b0*/  USHF.L.U32 UR11, UR11, 0x8, URZ ;  /* 0x000000080b0b7899 */ /* 0x000fe200080006ff */
[----:B------:R-:W-:Y:S11]  /*16c0*/  BRA.U !UP0, `(.L_x_20) ;  /* 0x0000000108a87547 */ /* 0x000ff6000b800000 */
[----:B------:R-:W-:Y:S01]  /*16d0*/  UMOV UR16, URZ ;  /* 0x000000ff00107c82 */ /* 0x000fe20008000000 */
[----:B------:R-:W-:-:S05]  /*16e0*/  UMOV UR17, UR6 ;  /* 0x0000000600117c82 */ /* 0x000fca0008000000 */
.L_x_25:
[----:B-1----:R-:W-:Y:S01]  /*16f0*/  ULEA UR33, UR17, UR4, 0x3 ;  /* 0x0000000411217291 */ /* 0x002fe2000f8e18ff */
[----:B--2---:R-:W-:Y:S01]  /*1700*/  @!P5 MOV R3, 0x6000 ;  /* 0x000060000003d802 */ /* 0x004fe20000000f00 */
[----:B--2---:R-:W-:Y:S10]  /*1710*/  @P0 BRA `(.L_x_21) ;  /* 0x00000000000c0947 */ /* 0x004ff40003800000 */
[----:B------:R-:W-:-:S04]  /*1720*/  SHF.L.U32 R5, R15, 0x1f, RZ ;  /* 0x0000001f0f057819 */ /* 0x000fc800000006ff */
[----:B------:R-:W2:Y:S02]  /*1730*/  SYNCS.PHASECHK.TRANS64.TRYWAIT P0, [UR33+0x20], R5 ;  /* 0x00002005ff0075a7 */ /* 0x000ea40008001121 */
[----:B--2---:R-:W-:Y:S05]  /*1740*/  @!P0 BRA `(.L_x_22) ;  /* 0x0000009400248947 */ /* 0x004fea0003800000 */
.L_x_21:
[----:B------:R2:W-:Y:S01]  /*1750*/  @!P5 SYNCS.ARRIVE.TRANS64 RZ, [UR33], R3 ;  /* 0x00000003ffffd9a7 */ /* 0x0005e20008000021 */
[----:B------:R-:W-:Y:S04]  /*1760*/  BSSY.RECONVERGENT B0, `(.L_x_23) ;  /* 0x0000003000007945 */ /* 0x000fe80003800200 */
[----:B------:R-:W-:Y:S05]  /*1770*/  @P4 BRA `(.L_x_24) ;  /* 0x0000000000044947 */ /* 0x000fea0003800000 */
[----:B------:R-:W-:Y:S05]  /*1780*/  BPT.TRAP 0x1 ;  /* 0x000000040000795c */ /* 0x000fea0000300000 */
.L_x_24:
[----:B------:R-:W-:Y:S05]  /*1790*/  BSYNC.RECONVERGENT B0 ;  /* 0x0000000000007941 */ /* 0x000fea0003800200 */
.L_x_23:
[----:B------:R-:W-:Y:S02]  /*17a0*/  UIADD3 UR6, UPT, UPT, UR17, 0x1, URZ ;  /* 0x0000000111067890 */ /* 0x000fe4000fffe0ff */
[----:B------:R-:W-:Y:S02]  /*17b0*/  ULEA UR32, UR17, UR4, 0xd ;  /* 0x0000000411207291 */ /* 0x000fe4000f8e68ff */
[----:B------:R-:W-:Y:S02]  /*17c0*/  UISETP.NE.AND UP0, UPT, UR6, 0x4, UPT ;  /* 0x000000040600788c */ /* 0x000fe4000bf05270 */
[----:B------:R-:W-:Y:S02]  /*17d0*/  UIADD3 UR26, UP1, UPT, UR22, 0x80, URZ ;  /* 0x00000080161a7890 */ /* 0x000fe4000ff3e0ff */
[----:B------:R-:W-:Y:S02]  /*17e0*/  USEL UR9, URZ, 0x1, UP0 ;  /* 0x00000001ff097887 */ /* 0x000fe40008000000 */
[----:B------:R-:W-:-:S02]  /*17f0*/  USEL UR6, UR6, URZ, UP0 ;  /* 0x000000ff06067287 */ /* 0x000fc40008000000 */
[----:B------:R-:W-:Y:S02]  /*1800*/  UIADD3 UR20, UP0, UPT, UR22, 0x180, URZ ;  /* 0x0000018016147890 */ /* 0x000fe4000ff1e0ff */
[----:B------:R-:W-:Y:S01]  /*1810*/  ULEA UR8, UR6, UR4, 0x3 ;  /* 0x0000000406087291 */ /* 0x000fe2000f8e18ff */
[----:B------:R-:W-:Y:S01]  /*1820*/  LOP3.LUT R15, R15, UR9, RZ, 0x3c, !PT ;  /* 0x000000090f0f7c12 */ /* 0x000fe2000f8e3cff */
[----:B------:R-:W-:Y:S02]  /*1830*/  USHF.L.U32 UR34, UR16, 0x5, URZ ;  /* 0x0000000510227899 */ /* 0x000fe400080006ff */
[----:B------:R-:W-:Y:S01]  /*1840*/  UIADD3.X UR27, UPT, UPT, URZ, UR23, URZ, UP1, !UPT ;  /* 0x00000017ff1b7290 */ /* 0x000fe20008ffe4ff */
[----:B-1----:R-:W-:Y:S01]  /*1850*/  SHF.L.U32 R2, R15, 0x1f, RZ ;  /* 0x0000001f0f027819 */ /* 0x002fe200000006ff */
[----:B------:R-:W-:Y:S02]  /*1860*/  UIADD3 UR32, UPT, UPT, UR32, 0x10800, URZ ;  /* 0x0001080020207890 */ /* 0x000fe4000fffe0ff */
[----:B------:R-:W-:Y:S01]  /*1870*/  UIADD3.X UR21, UPT, UPT, URZ, UR23, URZ, UP0, !UPT ;  /* 0x00000017ff157290 */ /* 0x000fe200087fe4ff */
[----:B------:R1:W1:Y:S01]  /*1880*/  SYNCS.PHASECHK.TRANS64.TRYWAIT P0, [UR8+0x20], R2 ;  /* 0x00002002ff0075a7 */ /* 0x0002620008001108 */
[----:B------:R-:W-:Y:S01]  /*1890*/  ULEA UR8, UR17, UR4, 0xe ;  /* 0x0000000411087291 */ /* 0x000fe2000f8e70ff */
[----:B------:R-:W-:Y:S01]  /*18a0*/  UMOV UR18, 0x0 ;  /* 0x0000000000127882 */ /* 0x000fe20000000000 */
[----:B------:R-:W-:-:S02]  /*18b0*/  UMOV UR19, 0x10000000 ;  /* 0x1000000000137882 */ /* 0x000fc40000000000 */
[----:B------:R-:W-:Y:S01]  /*18c0*/  UIADD3 UR8, UPT, UPT, UR8, 0x18800, URZ ;  /* 0x0001880008087890 */ /* 0x000fe2000fffe0ff */
[----:B------:R1:W-:Y:S01]  /*18d0*/  UTMALDG.3D [UR32], [UR26], desc[UR18] ;  /* 0x000012201a0075b4 */ /* 0x0003e20008011000 */
[----:B------:R-:W-:Y:S01]  /*18e0*/  UMOV UR12, UR36 ;  /* 0x00000024000c7c82 */ /* 0x000fe20008000000 */
[----:B------:R-:W-:Y:S01]  /*18f0*/  UMOV UR9, UR33 ;  /* 0x0000002100097c82 */ /* 0x000fe20008000000 */
[----:B------:R-:W-:Y:S01]  /*1900*/  UMOV UR10, UR34 ;  /* 0x00000022000a7c82 */ /* 0x000fe20008000000 */
[----:B------:R-:W-:Y:S01]  /*1910*/  UIADD3 UR16, UPT, UPT, UR16, 0x1, URZ ;  /* 0x0000000110107890 */ /* 0x000fe2000fffe0ff */
[----:B------:R-:W-:Y:S01]  /*1920*/  UMOV UR24, UR5 ;  /* 0x0000000500187c82 */ /* 0x000fe20008000000 */
[----:B------:R-:W-:Y:S02]  /*1930*/  UMOV UR17, UR6 ;  /* 0x0000000600117c82 */ /* 0x000fe40008000000 */
[----:B------:R1:W-:Y:S01]  /*1940*/  UTMALDG.3D [UR8], [UR20], desc[UR18] ;  /* 0x00001208140075b4 */ /* 0x0003e20008011000 */
[----:B------:R-:W-:-:S09]  /*1950*/  UISETP.NE.AND UP0, UPT, UR16, UR5, UPT ;  /* 0x000000051000728c */ /* 0x000fd2000bf05270 */
[----:B------:R-:W-:Y:S05]  /*1960*/  BRA.U UP0, `(.L_x_25) ;  /* 0xfffffffd00607547 */ /* 0x000fea000b83ffff */
.L_x_20:
[----:B-1----:R-:W-:Y:S01]  /*1970*/  ULEA UR8, UR6, UR4, 0x3 ;  /* 0x0000000406087291 */ /* 0x002fe2000f8e18ff */
[----:B------:R-:W-:Y:S01]  /*1980*/  SHF.L.U32 R2, R15, 0x1f, RZ ;  /* 0x0000001f0f027819 */ /* 0x000fe200000006ff */
[----:B------:R-:W-:Y:S01]  /*1990*/  @!P1 SYNCS.ARRIVE.TRANS64.A1T0 RZ, [UR4+0x88], RZ ;  /* 0x000088ffffff99a7 */ /* 0x000fe20008100004 */
[----:B------:R-:W-:-:S06]  /*19a0*/  UISETP.GT.AND UP0, UPT, UR15, UR14, UPT ;  /* 0x0000000e0f00728c */ /* 0x000fcc000bf04270 */
[----:B--2---:R1:W2:Y:S03]  /*19b0*/  SYNCS.PHASECHK.TRANS64.TRYWAIT P0, [UR8+0x20], R2 ;  /* 0x00002002ff0075a7 */ /* 0x0042a60008001108 */
[----:B------:R-:W-:Y:S05]  /*19c0*/  BRA.U !UP0, `(.L_x_26) ;  /* 0x0000000108ac7547 */ /* 0x000fea000b800000 */
[----:B------:R-:W-:Y:S01]  /*19d0*/  UIADD3 UR21, UPT, UPT, UR7, UR24, URZ ;  /* 0x0000001807157290 */ /* 0x000fe2000fffe0ff */
[----:B------:R-:W-:-:S11]  /*19e0*/  UMOV UR25, UR6 ;  /* 0x0000000600197c82 */ /* 0x000fd60008000000 */
.L_x_31:
[----:B-1----:R-:W-:Y:S01]  /*19f0*/  ULEA UR17, UR25, UR4, 0x3 ;  /* 0x0000000419117291 */ /* 0x002fe2000f8e18ff */
[----:B--2---:R-:W-:Y:S01]  /*1a00*/  @!P5 MOV R3, 0x6000 ;  /* 0x000060000003d802 */ /* 0x004fe20000000f00 */
[----:B--2---:R-:W-:Y:S10]  /*1a10*/  @P0 BRA `(.L_x_27) ;  /* 0x00000000000c0947 */ /* 0x004ff40003800000 */
[----:B------:R-:W-:-:S04]  /*1a20*/  SHF.L.U32 R5, R15, 0x1f, RZ ;  /* 0x0000001f0f057819 */ /* 0x000fc800000006ff */
[----:B------:R-:W2:Y:S02]  /*1a30*/  SYNCS.PHASECHK.TRANS64.TRYWAIT P0, [UR17+0x20], R5 ;  /* 0x00002005ff0075a7 */ /* 0x000ea40008001111 */
[----:B--2---:R-:W-:Y:S05]  /*1a40*/  @!P0 BRA `(.L_x_28) ;  /* 0x00000090007c8947 */ /* 0x004fea0003800000 */
.L_x_27:
[----:B------:R2:W-:Y:S01]  /*1a50*/  @!P5 SYNCS.ARRIVE.TRANS64 RZ, [UR17], R3 ;  /* 0x00000003ffffd9a7 */ /* 0x0005e20008000011 */
[----:B------:R-:W-:Y:S04]  /*1a60*/  BSSY.RECONVERGENT B0, `(.L_x_29) ;  /* 0x0000003000007945 */ /* 0x000fe80003800200 */
[----:B------:R-:W-:Y:S05]  /*1a70*/  @P4 BRA `(.L_x_30) ;  /* 0x0000000000044947 */ /* 0x000fea0003800000 */
[----:B------:R-:W-:Y:S05]  /*1a80*/  BPT.TRAP 0x1 ;  /* 0x000000040000795c */ /* 0x000fea0000300000 */
.L_x_30:
[----:B------:R-:W-:Y:S05]  /*1a90*/  BSYNC.RECONVERGENT B0 ;  /* 0x0000000000007941 */ /* 0x000fea0003800200 */
.L_x_29:
        /* <DEDUP_REMOVED lines=10> */
[----:B------:R-:W-:Y:S01]  /*1b40*/  UIADD3 UR16, UPT, UPT, UR16, 0x10800, URZ ;  /* 0x0001080010107890 */ /* 0x000fe2000fffe0ff */
[----:B-1----:R-:W-:Y:S01]  /*1b50*/  SHF.L.U32 R2, R15, 0x1f, RZ ;  /* 0x0000001f0f027819 */ /* 0x002fe200000006ff */
[----:B------:R-:W-:Y:S02]  /*1b60*/  UIADD3.X UR31, UPT, UPT, URZ, UR23, URZ, UP1, !UPT ;  /* 0x00000017ff1f7290 */ /* 0x000fe40008ffe4ff */
[----:B------:R-:W-:Y:S01]  /*1b70*/  UIADD3.X UR29, UPT, UPT, URZ, UR23, URZ, UP0, !UPT ;  /* 0x00000017ff1d7290 */ /* 0x000fe200087fe4ff */
[----:B------:R1:W1:Y:S01]  /*1b80*/  SYNCS.PHASECHK.TRANS64.TRYWAIT P0, [UR8+0x20], R2 ;  /* 0x00002002ff0075a7 */ /* 0x0002620008001108 */
[----:B------:R-:W-:Y:S01]  /*1b90*/  ULEA UR8, UR25, UR4, 0xe ;  /* 0x0000000419087291 */ /* 0x000fe2000f8e70ff */
[----:B------:R-:W-:Y:S01]  /*1ba0*/  UMOV UR26, 0x0 ;  /* 0x00000000001a7882 */ /* 0x000fe20000000000 */
[----:B------:R-:W-:-:S02]  /*1bb0*/  UMOV UR27, 0x10000000 ;  /* 0x10000000001b7882 */ /* 0x000fc40000000000 */
[----:B------:R-:W-:Y:S01]  /*1bc0*/  UIADD3 UR8, UPT, UPT, UR8, 0x18800, URZ ;  /* 0x0001880008087890 */ /* 0x000fe2000fffe0ff */
[----:B------:R-:W-:Y:S01]  /*1bd0*/  UMOV UR19, UR35 ;  /* 0x0000002300137c82 */ /* 0x000fe20008000000 */
[----:B------:R-:W-:Y:S01]  /*1be0*/  UMOV UR20, UR36 ;  /* 0x0000002400147c82 */ /* 0x000fe20008000000 */
[----:B------:R-:W-:Y:S01]  /*1bf0*/  UMOV UR12, UR36 ;  /* 0x00000024000c7c82 */ /* 0x000fe20008000000 */
[----:B------:R-:W-:Y:S01]  /*1c00*/  UMOV UR9, UR17 ;  /* 0x0000001100097c82 */ /* 0x000fe20008000000 */
[----:B------:R-:W-:Y:S01]  /*1c10*/  UMOV UR10, UR18 ;  /* 0x00000012000a7c82 */ /* 0x000fe20008000000 */
[----:B------:R1:W-:Y:S01]  /*1c20*/  UTMALDG.3D [UR16], [UR30], desc[UR26] ;  /* 0x00001a101e0075b4 */ /* 0x0003e20008011000 */
[----:B------:R-:W-:Y:S01]  /*1c30*/  UIADD3 UR24, UPT, UPT, UR24, 0x1, URZ ;  /* 0x0000000118187890 */ /* 0x000fe2000fffe0ff */
[----:B------:R-:W-:-:S03]  /*1c40*/  UMOV UR25, UR6 ;  /* 0x0000000600197c82 */ /* 0x000fc60008000000 */
[----:B------:R-:W-:Y:S01]  /*1c50*/  UISETP.NE.AND UP0, UPT, UR24, UR21, UPT ;  /* 0x000000151800728c */ /* 0x000fe2000bf05270 */
[----:B------:R1:W-:Y:S08]  /*1c60*/  UTMALDG.3D [UR8], [UR28], desc[UR26] ;  /* 0x00001a081c0075b4 */ /* 0x0003f00008011000 */
[----:B------:R-:W-:Y:S05]  /*1c70*/  BRA.U UP0, `(.L_x_31) ;  /* 0xfffffffd005c7547 */ /* 0x000fea000b83ffff */
.L_x_26:
[----:B-1----:R-:W-:Y:S01]  /*1c80*/  LEA R2, R14, UR4, 0x3 ;  /* 0x000000040e027c11 */ /* 0x002fe2000f8e18ff */
[----:B------:R-:W-:Y:S01]  /*1c90*/  NOP ;  /* 0x0000000000007918 */ /* 0x000fe20000000000 */
[----:B--2---:R-:W-:Y:S02]  /*1ca0*/  SHF.L.U32 R3, R12, 0x1f, RZ ;  /* 0x0000001f0c037819 */ /* 0x004fe400000006ff */
[----:B------:R-:W-:Y:S02]  /*1cb0*/  LEA R4, R14, UR4, 0x4 ;  /* 0x000000040e047c11 */ /* 0x000fe4000f8e20ff */
[----:B------:R-:W1:Y:S02]  /*1cc0*/  SYNCS.PHASECHK.TRANS64.TRYWAIT P0, [R2+URZ+0x90], R3 ;  /* 0x00009003020075a7 */ /* 0x000e6400080011ff */
[----:B-1----:R-:W-:Y:S05]  /*1cd0*/  @!P0 BRA `(.L_x_32) ;  /* 0x0000008c00f08947 */ /* 0x002fea0003800000 */
.L_x_132:
[----:B------:R-:W2:Y:S01]  /*1ce0*/  LDS.128 R4, [R4+0x100] ;  /* 0x0001000004047984 */ /* 0x000ea20000000c00 */
[----:B---3--:R-:W-:Y:S01]  /*1cf0*/  ISETP.GE.AND P0, PT, R72, 0x1, PT ;  /* 0x000000014800780c */ /* 0x008fe20003f06270 */
[----:B-1----:R-:W-:Y:S01]  /*1d00*/  VIADD R2, R2, 0xa0 ;  /* 0x000000a002027836 */ /* 0x002fe20000000000 */
[----:B------:R-:W-:Y:S01]  /*1d10*/  @!PT LDS RZ, [RZ] ;  /* 0x00000000fffff984 */ /* 0x000fe20000000800 */
[----:B------:R-:W-:Y:S01]  /*1d20*/  @!PT LDS RZ, [RZ] ;  /* 0x00000000fffff984 */ /* 0x000fe20000000800 */
[----:B------:R-:W-:Y:S01]  /*1d30*/  @!PT LDS RZ, [RZ] ;  /* 0x00000000fffff984 */ /* 0x000fe20000000800 */
[----:B------:R-:W-:Y:S01]  /*1d40*/  @!PT LDS RZ, [RZ] ;  /* 0x00000000fffff984 */ /* 0x000fe20000000800 */
[----:B------:R1:W-:Y:S06]  /*1d50*/  MEMBAR.ALL.CTA ;  /* 0x0000000000007992 */ /* 0x0003ec0000008000 */
[----:B-1----:R-:W1:Y:S01]  /*1d60*/  FENCE.VIEW.ASYNC.S ;  /* 0x00000000000073c6 */ /* 0x002e620000000000 */
[----:B------:R-:W-:-:S04]  /*1d70*/  PRMT R2, RZ, 0x654, R2 ;  /* 0x00000654ff027816 */ /* 0x000fc80000000002 */
[----:B-1----:R1:W-:Y:S01]  /*1d80*/  SYNCS.ARRIVE.TRANS64.RED.A1T0 RZ, [R2+URZ], RZ ;  /* 0x000000ff02ff79a7 */ /* 0x0023e200081004ff */
[----:B--2---:R-:W-:-:S13]  /*1d90*/  LOP3.LUT P2, RZ, R6, 0x1, RZ, 0xc0, !PT ;  /* 0x0000000106ff7812 */ /* 0x004fda000784c0ff */
[----:B------:R-:W-:Y:S01]  /*1da0*/  @P2 SHF.R.U32.HI R3, RZ, 0x10, R5 ;  /* 0x00000010ff032819 */ /* 0x000fe20000011605 */
[----:B------:R-:W-:Y:S01]  /*1db0*/  VOTEU.ANY UP0, P2 ;  /* 0x0000000000ff7886 */ /* 0x000fe20001000100 */
[----:B------:R-:W-:Y:S02]  /*1dc0*/  @P2 MOV R13, R4 ;  /* 0x00000004000d2202 */ /* 0x000fe40000000f00 */
[----:B------:R-:W-:Y:S02]  /*1dd0*/  @P2 R2UR.BROADCAST UR8, R3 ;  /* 0x00000000030822ca */ /* 0x000fe400008e0000 */
[----:B------:R-:W-:-:S11]  /*1de0*/  @P2 LOP3.LUT R11, R5, 0xffff, RZ, 0xc0, !PT ;  /* 0x0000ffff050b2812 */ /* 0x000fd600078ec0ff */
[----:B------:R-:W-:Y:S01]  /*1df0*/  @UP0 UMOV UR36, UR8 ;  /* 0x0000000800240c82 */ /* 0x000fe20008000000 */
[----:B-1----:R-:W-:Y:S05]  /*1e00*/  @!P0 BRA `(.L_x_33) ;  /* 0x0000000000b88947 */ /* 0x002fea0003800000 */
[----:B------:R-:W4:Y:S01]  /*1e10*/  LDC.64 R4, c[0x0][0xb18] ;  /* 0x0002c600ff047b82 */ /* 0x000f220000000a00 */
[----:B------:R-:W-:-:S07]  /*1e20*/  ISETP.NE.AND P3, PT, R72, 0x1, PT ;  /* 0x000000014800780c */ /* 0x000fce0003f65270 */
[----:B------:R-:W1:Y:S08]  /*1e30*/  LDC.64 R6, c[0x0][0xb10] ;  /* 0x0002c400ff067b82 */ /* 0x000e700000000a00 */
[----:B------:R-:W2:Y:S08]  /*1e40*/  LDC R16, c[0x0][0xb20] ;  /* 0x0002c800ff107b82 */ /* 0x000eb00000000800 */
[----:B------:R-:W3:Y:S01]  /*1e50*/  LDC R18, c[0x0][0xb0c] ;  /* 0x0002c300ff127b82 */ /* 0x000ee20000000800 */
[----:B----4-:R-:W-:Y:S01]  /*1e60*/  IMAD.HI.U32 R17, R0, R5, RZ ;  /* 0x0000000500117227 */ /* 0x010fe200078e00ff */
[----:B------:R-:W-:-:S03]  /*1e70*/  ISETP.NE.AND P0, PT, R4, 0x1, PT ;  /* 0x000000010400780c */ /* 0x000fc60003f05270 */
[----:B------:R-:W-:-:S03]  /*1e80*/  IMAD.HI.U32 R5, R11, R5, RZ ;  /* 0x000000050b057227 */ /* 0x000fc600078e00ff */
[----:B------:R-:W4:Y:S01]  /*1e90*/  LDC.64 R2, c[0x0][0xb28] ;  /* 0x0002ca00ff027b82 */ /* 0x000f220000000a00 */
[----:B-1----:R-:W-:-:S04]  /*1ea0*/  IMAD.HI.U32 R20, R9, R6, RZ ;  /* 0x0000000609147227 */ /* 0x002fc800078e00ff */
[----:B------:R-:W-:Y:S01]  /*1eb0*/  IMAD.HI.U32 R22, R13, R6, RZ ;  /* 0x000000060d167227 */ /* 0x000fe200078e00ff */
[----:B------:R-:W-:Y:S02]  /*1ec0*/  SHF.R.U32.HI R20, RZ, R7, R20 ;  /* 0x00000007ff147219 */ /* 0x000fe40000011614 */
[-C--:B--2---:R-:W-:Y:S02]  /*1ed0*/  SHF.R.U32.HI R17, RZ, R16.reuse, R17 ;  /* 0x00000010ff117219 */ /* 0x084fe40000011611 */
[----:B------:R-:W-:Y:S02]  /*1ee0*/  SHF.R.U32.HI R16, RZ, R16, R5 ;  /* 0x00000010ff107219 */ /* 0x000fe40000011605 */
[----:B------:R-:W-:Y:S02]  /*1ef0*/  SEL R17, R0, R17, !P0 ;  /* 0x0000001100117207 */ /* 0x000fe40004000000 */
[----:B------:R-:W-:Y:S02]  /*1f00*/  SHF.R.U32.HI R22, RZ, R7, R22 ;  /* 0x00000007ff167219 */ /* 0x000fe40000011616 */
[----:B---3--:R-:W-:-:S02]  /*1f10*/  ISETP.NE.AND P1, PT, R18, 0x1, PT ;  /* 0x000000011200780c */ /* 0x008fc40003f25270 */
[----:B------:R-:W-:Y:S02]  /*1f20*/  SEL R5, R11, R16, !P0 ;  /* 0x000000100b057207 */ /* 0x000fe40004000000 */
[----:B------:R-:W-:Y:S02]  /*1f30*/  SEL R19, R9, R20, !P1 ;  /* 0x0000001409137207 */ /* 0x000fe40004800000 */
[----:B------:R-:W-:Y:S01]  /*1f40*/  SEL R7, R13, R22, !P1 ;  /* 0x000000160d077207 */ /* 0x000fe20004800000 */
[----:B----4-:R-:W-:-:S04]  /*1f50*/  IMAD.HI.U32 R20, R17, R2, RZ ;  /* 0x0000000211147227 */ /* 0x010fc800078e00ff */
[----:B------:R-:W-:Y:S01]  /*1f60*/  IMAD.HI.U32 R6, R19, R2, RZ ;  /* 0x0000000213067227 */ /* 0x000fe200078e00ff */
[----:B------:R-:W-:-:S04]  /*1f70*/  @P3 SHF.R.U32.HI R17, RZ, R3, R20 ;  /* 0x00000003ff113219 */ /* 0x000fc80000011614 */
        /* <DEDUP_REMOVED lines=8> */
[----:B------:R-:W-:-:S04]  /*2000*/  @!P0 IMAD.HI.U32 R16, R7, R2, RZ ;  /* 0x0000000207108227 */ /* 0x000fc800078e00ff */
[----:B------:R-:W-:Y:S01]  /*2010*/  IMAD.MOV R2, RZ, RZ, -R6 ;  /* 0x000000ffff027224 */ /* 0x000fe200078e0a06 */
[----:B------:R-:W-:-:S03]  /*2020*/  @!P0 SHF.R.U32.HI R16, RZ, R3, R16 ;  /* 0x00000003ff108219 */ /* 0x000fc60000011610 */
[----:B------:R-:W-:Y:S01]  /*2030*/  IMAD R2, R72, R2, R5 ;  /* 0x0000000248027224 */ /* 0x000fe200078e0205 */
[----:B------:R-:W-:Y:S02]  /*2040*/  @!P0 SEL R3, R7, R16, !P3 ;  /* 0x0000001007038207 */ /* 0x000fe40005800000 */
[----:B------:R-:W-:-:S03]  /*2050*/  IADD3 R16, PT, PT, -R5, RZ, RZ ;  /* 0x000000ff05107210 */ /* 0x000fc60007ffe1ff */
[--C-:B------:R-:W-:Y:S02]  /*2060*/  @!P0 IMAD.IADD R6, R6, 0x1, -R3.reuse ;  /* 0x0000000106068824 */ /* 0x100fe400078e0a03 */
[----:B------:R-:W-:Y:S01]  /*2070*/  @!P0 IMAD R3, R2, R19, R3 ;  /* 0x0000001302038224 */ /* 0x000fe200078e0203 */
[----:B------:R-:W-:Y:S01]  /*2080*/  IADD3 R2, PT, PT, -R7, RZ, RZ ;  /* 0x000000ff07027210 */ /* 0x000fe20007ffe1ff */
[----:B------:R-:W-:Y:S02]  /*2090*/  @!P0 IMAD R5, R72, R6, R7 ;  /* 0x0000000648058224 */ /* 0x000fe400078e0207 */
[----:B------:R-:W-:Y:S02]  /*20a0*/  IMAD R11, R4, R16, R11 ;  /* 0x00000010040b7224 */ /* 0x000fe400078e020b */
[----:B------:R-:W-:Y:S02]  /*20b0*/  @!P0 IMAD.MOV.U32 R7, RZ, RZ, R3 ;  /* 0x000000ffff078224 */ /* 0x000fe400078e0003 */
[----:B------:R-:W-:-:S02]  /*20c0*/  IMAD R2, R18, R2, R13 ;  /* 0x0000000212027224 */ /* 0x000fc400078e020d */
[----:B------:R-:W-:Y:S02]  /*20d0*/  IMAD R11, R5, R4, R11 ;  /* 0x00000004050b7224 */ /* 0x000fe400078e020b */
[----:B------:R-:W-:Y:S02]  /*20e0*/  IMAD R13, R7, R18, R2 ;  /* 0x00000012070d7224 */ /* 0x000fe400078e0202 */
.L_x_33:
[----:B------:R-:W1:Y:S02]  /*20f0*/  LDCU UR8, c[0x0][0xb30] ;  /* 0x00016600ff0877ac */ /* 0x000e640008000800 */
[----:B-1----:R-:W-:-:S09]  /*2100*/  UISETP.NE.AND UP0, UPT, UR8, 0x1, UPT ;  /* 0x000000010800788c */ /* 0x002fd2000bf05270 */
[----:B------:R-:W-:Y:S05]  /*2110*/  BRA.U UP0, `(.L_x_34) ;  /* 0x0000000100407547 */ /* 0x000fea000b800000 */
[----:B------:R-:W1:Y:S08]  /*2120*/  LDC.64 R4, c[0x0][0xb10] ;  /* 0x0002c400ff047b82 */ /* 0x000e700000000a00 */
[----:B------:R-:W2:Y:S08]  /*2130*/  LDC.64 R2, c[0x0][0xb18] ;  /* 0x0002c600ff027b82 */ /* 0x000eb00000000a00 */
[----:B------:R-:W3:Y:S08]  /*2140*/  LDC R6, c[0x0][0xb20] ;  /* 0x0002c800ff067b82 */ /* 0x000ef00000000800 */
[----:B------:R-:W4:Y:S01]  /*2150*/  LDC R16, c[0x0][0xb0c] ;  /* 0x0002c300ff107b82 */ /* 0x000f220000000800 */
[----:B-1----:R-:W-:-:S05]  /*2160*/  IMAD.HI.U32 R4, R13, R4, RZ ;  /* 0x000000040d047227 */ /* 0x002fca00078e00ff */
[----:B------:R-:W-:Y:S01]  /*2170*/  SHF.R.U32.HI R4, RZ, R5, R4 ;  /* 0x00000005ff047219 */ /* 0x000fe20000011604 */
[----:B--2---:R-:W-:Y:S01]  /*2180*/  IMAD.HI.U32 R3, R11, R3, RZ ;  /* 0x000000030b037227 */ /* 0x004fe200078e00ff */
[----:B------:R-:W-:-:S04]  /*2190*/  ISETP.NE.AND P0, PT, R2, 0x1, PT ;  /* 0x000000010200780c */ /* 0x000fc80003f05270 */
[----:B---3--:R-:W-:-:S04]  /*21a0*/  SHF.R.U32.HI R6, RZ, R6, R3 ;  /* 0x00000006ff067219 */ /* 0x008fc80000011603 */
[----:B------:R-:W-:Y:S02]  /*21b0*/  SEL R3, R11, R6, !P0 ;  /* 0x000000060b037207 */ /* 0x000fe40004000000 */
[----:B----4-:R-:W-:-:S04]  /*21c0*/  ISETP.NE.AND P1, PT, R16, 0x1, PT ;  /* 0x000000011000780c */ /* 0x010fc80003f25270 */
[----:B------:R-:W-:-:S05]  /*21d0*/  SEL R4, R13, R4, !P1 ;  /* 0x000000040d047207 */ /* 0x000fca0004800000 */
[----:B------:R-:W-:Y:S02]  /*21e0*/  IMAD.IADD R5, R3, 0x1, -R4 ;  /* 0x0000000103057824 */ /* 0x000fe400078e0a04 */
[----:B------:R-:W-:Y:S02]  /*21f0*/  IMAD.IADD R3, R4, 0x1, -R3 ;  /* 0x0000000104037824 */ /* 0x000fe400078e0a03 */
[----:B------:R-:W-:Y:S02]  /*2200*/  IMAD R13, R5, R16, R13 ;  /* 0x00000010050d7224 */ /* 0x000fe400078e020d */
[----:B------:R-:W-:-:S07]  /*2210*/  IMAD R11, R3, R2, R11 ;  /* 0x00000002030b7224 */ /* 0x000fce00078e020b */
.L_x_34:
[----:B------:R-:W-:Y:S01]  /*2220*/  VIADD R14, R14, 0x1 ;  /* 0x000000010e0e7836 */ /* 0x000fe20000000000 */
[----:B------:R-:W-:Y:S01]  /*2230*/  PLOP3.LUT P1, PT, PT, PT, PT, 0x80, 0x8 ;  /* 0x000000000008781c */ /* 0x000fe20003f2f070 */
[----:B------:R-:W-:Y:S02]  /*2240*/  IMAD.IADD R21, R13, 0x1, R156 ;  /* 0x000000010d157824 */ /* 0x000fe400078e029c */
[----:B------:R-:W-:Y:S01]  /*2250*/  IMAD.IADD R20, R11, 0x1, R154 ;  /* 0x000000010b147824 */ /* 0x000fe200078e029a */
[----:B------:R-:W-:-:S04]  /*2260*/  ISETP.NE.AND P0, PT, R14, 0x2, PT ;  /* 0x000000020e00780c */ /* 0x000fc80003f05270 */
[----:B------:R-:W-:Y:S02]  /*2270*/  SEL R3, RZ, 0x1, P0 ;  /* 0x00000001ff037807 */ /* 0x000fe40000000000 */
[----:B------:R-:W-:Y:S02]  /*2280*/  SEL R14, R14, RZ, P0 ;  /* 0x000000ff0e0e7207 */ /* 0x000fe40000000000 */
[----:B------:R-:W-:Y:S01]  /*2290*/  LOP3.LUT R12, R12, R3, RZ, 0x3c, !PT ;  /* 0x000000030c0c7212 */ /* 0x000fe200078e3cff */
[----:B------:R-:W-:Y:S06]  /*22a0*/  @P2 BRA `(.L_x_35) ;  /* 0xfffffff000982947 */ /* 0x000fec000383ffff */
[----:B------:R-:W-:Y:S01]  /*22b0*/  UIADD3 UR4, UPT, UPT, UR4, 0x20, URZ ;  /* 0x0000002004047890 */ /* 0x000fe2000fffe0ff */
[----:B------:R-:W-:-:S03]  /*22c0*/  SHF.L.U32 R3, R15, 0x1f, RZ ;  /* 0x0000001f0f037819 */ /* 0x000fc600000006ff */
[----:B------:R-:W-:-:S09]  /*22d0*/  ULEA UR5, UR6, UR4, 0x3 ;  /* 0x0000000406057291 */ /* 0x000fd2000f8e18ff */
[----:B------:R-:W1:Y:S02]  /*22e0*/  SYNCS.PHASECHK.TRANS64.TRYWAIT P0, [UR5], R3 ;  /* 0x00000003ff0075a7 */ /* 0x000e640008001105 */
[----:B-1----:R-:W-:Y:S05]  /*22f0*/  @!P0 BRA `(.L_x_36) ;  /* 0x00000088007c8947 */ /* 0x002fea0003800000 */
.L_x_134:
[----:B------:R-:W-:-:S04]  /*2300*/  UIADD3 UR6, UPT, UPT, UR6, 0x1, URZ ;  /* 0x0000000106067890 */ /* 0x000fc8000fffe0ff */
[----:B------:R-:W-:-:S04]  /*2310*/  UISETP.NE.AND UP0, UPT, UR6, 0x4, UPT ;  /* 0x000000040600788c */ /* 0x000fc8000bf05270 */
[----:B------:R-:W-:Y:S02]  /*2320*/  USEL UR7, URZ, 0x1, UP0 ;  /* 0x00000001ff077887 */ /* 0x000fe40008000000 */
[----:B------:R-:W-:-:S04]  /*2330*/  USEL UR6, UR6, URZ, UP0 ;  /* 0x000000ff06067287 */ /* 0x000fc80008000000 */
[----:B------:R-:W-:Y:S01]  /*2340*/  ULEA UR5, UR6, UR4, 0x3 ;  /* 0x0000000406057291 */ /* 0x000fe2000f8e18ff */
[----:B------:R-:W-:-:S04]  /*2350*/  LOP3.LUT R2, R15, UR7, RZ, 0x3c, !PT ;  /* 0x000000070f027c12 */ /* 0x000fc8000f8e3cff */
[----:B-1----:R-:W-:-:S04]  /*2360*/  SHF.L.U32 R3, R2, 0x1f, RZ ;  /* 0x0000001f02037819 */ /* 0x002fc800000006ff */
[----:B------:R-:W1:Y:S02]  /*2370*/  SYNCS.PHASECHK.TRANS64.TRYWAIT P0, [UR5], R3 ;  /* 0x00000003ff0075a7 */ /* 0x000e640008001105 */
[----:B-1----:R-:W-:Y:S05]  /*2380*/  @!P0 BRA `(.L_x_37) ;  /* 0x0000008800708947 */ /* 0x002fea0003800000 */
.L_x_136:
        /* <DEDUP_REMOVED lines=9> */
.L_x_138:
[----:B------:R-:W-:-:S04]  /*2420*/  UIADD3 UR6, UPT, UPT, UR6, 0x1, URZ ;  /* 0x0000000106067890 */ /* 0x000fc8000fffe0ff */
[----:B------:R-:W-:-:S04]  /*2430*/  UISETP.NE.AND UP0, UPT, UR6, 0x4, UPT ;  /* 0x000000040600788c */ /* 0x000fc8000bf05270 */
[----:B------:R-:W-:Y:S02]  /*2440*/  USEL UR5, URZ, 0x1, UP0 ;  /* 0x00000001ff057887 */ /* 0x000fe40008000000 */
[----:B------:R-:W-:-:S04]  /*2450*/  USEL UR6, UR6, URZ, UP0 ;  /* 0x000000ff06067287 */ /* 0x000fc80008000000 */
[----:B------:R-:W-:Y:S01]  /*2460*/  ULEA UR6, UR6, UR4, 0x3 ;  /* 0x0000000406067291 */ /* 0x000fe2000f8e18ff */
[----:B-1----:R-:W-:-:S04]  /*2470*/  LOP3.LUT R3, R2, UR5, RZ, 0x3c, !PT ;  /* 0x0000000502037c12 */ /* 0x002fc8000f8e3cff */
[----:B------:R-:W-:Y:S01]  /*2480*/  SHF.L.U32 R3, R3, 0x1f, RZ ;  /* 0x0000001f03037819 */ /* 0x000fe200000006ff */
[----:B----4-:R-:W-:-:S07]  /*2490*/  IMAD.U32 R0, RZ, RZ, UR6 ;  /* 0x00000006ff007e24 */ /* 0x010fce000f8e00ff */
.L_x_39:
[----:B-1----:R1:W2:Y:S02]  /*24a0*/  SYNCS.PHASECHK.TRANS64.TRYWAIT P0, [R0+URZ], R3 ;  /* 0x00000003000075a7 */ /* 0x0022a400080011ff */
[----:B--2---:R-:W-:Y:S05]  /*24b0*/  @!P0 NANOSLEEP.SYNCS 0x989680 ;  /* 0x009896800000895d */ /* 0x004fea0003900000 */
[----:B------:R-:W2:Y:S02]  /*24c0*/  @!P0 SYNCS.PHASECHK.TRANS64 P0, [R0+URZ], R3 ;  /* 0x00000003000085a7 */ /* 0x000ea400080010ff */
[----:B--2---:R-:W-:Y:S05]  /*24d0*/  @P0 EXIT ;  /* 0x000000000000094d */ /* 0x004fea0003800000 */
[----:B------:R-:W-:Y:S05]  /*24e0*/  BRA `(.L_x_39) ;  /* 0xfffffffc00ec7947 */ /* 0x000fea000383ffff */
.L_x_17:
[----:B------:R-:W-:-:S04]  /*24f0*/  UISETP.NE.AND UP1, UPT, UR37, URZ, UPT ;  /* 0x000000ff2500728c */ /* 0x000fc8000bf25270 */
[----:B------:R-:W-:-:S09]  /*2500*/  UISETP.NE.OR UP1, UPT, UR8, 0x1, UP1 ;  /* 0x000000010800788c */ /* 0x000fd20008f25670 */
[----:B------:R-:W-:Y:S05]  /*2510*/  BRA.U UP1, `(.L_x_40) ;  /* 0x0000000501487547 */ /* 0x000fea000b800000 */
[----:B------:R-:W-:Y:S01]  /*2520*/  ISETP.NE.AND P2, PT, R2, RZ, PT ;  /* 0x000000ff0200720c */ /* 0x000fe20003f45270 */
[----:B------:R-:W-:Y:S01]  /*2530*/  IMAD.MOV.U32 R12, RZ, RZ, 0x1 ;  /* 0x00000001ff0c7424 */ /* 0x000fe200078e00ff */
[----:B------:R-:W-:Y:S02]  /*2540*/  CS2R R10, SRZ ;  /* 0x00000000000a7805 */ /* 0x000fe4000001ff00 */
[----:B------:R-:W-:Y:S01]  /*2550*/  CS2R R8, SRZ ;  /* 0x0000000000087805 */ /* 0x000fe2000001ff00 */
[----:B------:R-:W-:Y:S01]  /*2560*/  UMOV UR4, 0x400 ;  /* 0x0000040000047882 */ /* 0x000fe20000000000 */
[----:B------:R-:W-:Y:S01]  /*2570*/  UMOV UR6, URZ ;  /* 0x000000ff00067c82 */ /* 0x000fe20008000000 */
[----:B------:R-:W-:-:S12]  /*2580*/  ULEA UR37, UR37, UR4, 0x18 ;  /* 0x0000000425257291 */ /* 0x000fd8000f8ec0ff */
.L_x_44:
[----:B------:R-:W-:Y:S02]  /*2590*/  LEA R0, R8, UR37, 0x3 ;  /* 0x0000002508007c11 */ /* 0x000fe4000f8e18ff */
[----:B------:R-:W-:-:S03]  /*25a0*/  SHF.L.U32 R5, R9, 0x1f, RZ ;  /* 0x0000001f09057819 */ /* 0x000fc600000006ff */
[----:B------:R-:W-:Y:S01]  /*25b0*/  VIADD R4, R0, 0xe0 ;  /* 0x000000e000047836 */ /* 0x000fe20000000000 */
[----:B------:R-:W1:Y:S02]  /*25c0*/  SYNCS.PHASECHK.TRANS64.TRYWAIT P0, [R0+URZ+0xd0], R5 ;  /* 0x0000d005000075a7 */ /* 0x000e6400080011ff */
[----:B-1----:R-:W-:Y:S05]  /*25d0*/  @!P0 BRA `(.L_x_41) ;  /* 0x00000088000c8947 */ /* 0x002fea0003800000 */
.L_x_139:
[----:B------:R-:W-:Y:S01]  /*25e0*/  ULEA UR5, UR6, UR37, 0x3 ;  /* 0x0000002506057291 */ /* 0x000fe2000f8e18ff */
[----:B------:R-:W-:Y:S02]  /*25f0*/  PRMT R4, RZ, 0x654, R4 ;  /* 0x00000654ff047816 */ /* 0x000fe40000000004 */
[----:B-1----:R-:W-:Y:S01]  /*2600*/  SHF.L.U32 R5, R12, 0x1f, RZ ;  /* 0x0000001f0c057819 */ /* 0x002fe200000006ff */
[----:B------:R-:W-:Y:S01]  /*2610*/  UIADD3 UR4, UPT, UPT, UR5, 0x90, URZ ;  /* 0x0000009005047890 */ /* 0x000fe2000fffe0ff */
[----:B------:R1:W-:Y:S05]  /*2620*/  SYNCS.ARRIVE.TRANS64.RED.A1T0 RZ, [R4+URZ], RZ ;  /* 0x000000ff04ff79a7 */ /* 0x0003ea00081004ff */
[----:B------:R-:W-:Y:S01]  /*2630*/  IMAD.U32 R7, RZ, RZ, UR4 ;  /* 0x00000004ff077e24 */ /* 0x000fe2000f8e00ff */
[----:B------:R-:W2:Y:S04]  /*2640*/  SYNCS.PHASECHK.TRANS64.TRYWAIT P0, [UR5+0xa0], R5 ;  /* 0x0000a005ff0075a7 */ /* 0x000ea80008001105 */
[----:B------:R-:W-:Y:S01]  /*2650*/  PRMT R6, R2, 0x654, R7 ;  /* 0x0000065402067816 */ /* 0x000fe20000000007 */
[----:B-1----:R-:W-:Y:S01]  /*2660*/  @!P2 IMAD.MOV.U32 R4, RZ, RZ, 0x10 ;  /* 0x00000010ff04a424 */ /* 0x002fe200078e00ff */
[----:B--2---:R-:W-:Y:S06]  /*2670*/  @!P0 BRA `(.L_x_42) ;  /* 0x0000008400f88947 */ /* 0x004fec0003800000 */
.L_x_141:
[----:B------:R-:W-:Y:S01]  /*2680*/  ULEA UR4, UR6, UR37, 0x4 ;  /* 0x0000002506047291 */ /* 0x000fe2000f8e20ff */
[----:B------:R-:W-:Y:S01]  /*2690*/  SEL R3, R6, R3, !P2 ;  /* 0x0000000306037207 */ /* 0x000fe20005000000 */
[----:B------:R-:W-:Y:S01]  /*26a0*/  UIADD3 UR5, UPT, UPT, UR5, 0x90, URZ ;  /* 0x0000009005057890 */ /* 0x000fe2000fffe0ff */
[----:B-1----:R-:W-:Y:S01]  /*26b0*/  LEA R0, R11, UR37, 0x3 ;  /* 0x000000250b007c11 */ /* 0x002fe2000f8e18ff */
[----:B------:R-:W-:Y:S01]  /*26c0*/  UIADD3 UR4, UPT, UPT, UR4, 0x100, URZ ;  /* 0x0000010004047890 */ /* 0x000fe2000fffe0ff */
[----:B------:R-:W-:Y:S01]  /*26d0*/  SHF.L.U32 R5, R10, 0x1f, RZ ;  /* 0x0000001f0a057819 */ /* 0x000fe200000006ff */
[----:B------:R1:W-:Y:S01]  /*26e0*/  @!P2 SYNCS.ARRIVE.TRANS64.RED RZ, [R3+URZ], R4 ;  /* 0x0000000403ffa9a7 */ /* 0x0003e200080004ff */
[----:B------:R-:W-:Y:S01]  /*26f0*/  UIADD3 UR6, UPT, UPT, UR6, 0x1, URZ ;  /* 0x0000000106067890 */ /* 0x000fe2000fffe0ff */
[----:B------:R-:W-:-:S03]  /*2700*/  VIADD R8, R8, 0x1 ;  /* 0x0000000108087836 */ /* 0x000fc60000000000 */
[----:B------:R-:W-:Y:S02]  /*2710*/  UISETP.NE.AND UP0, UPT, UR6, 0x2, UPT ;  /* 0x000000020600788c */ /* 0x000fe4000bf05270 */
[----:B------:R-:W-:Y:S06]  /*2720*/  UGETNEXTWORKID.BROADCAST [UR4], [UR5] ;  /* 0x00000000040073ca */ /* 0x000fec0008000100 */
[----:B------:R-:W-:Y:S01]  /*2730*/  USEL UR4, URZ, 0x1, UP0 ;  /* 0x00000001ff047887 */ /* 0x000fe20008000000 */
[----:B------:R-:W-:Y:S01]  /*2740*/  ISETP.NE.AND P0, PT, R8, 0x2, PT ;  /* 0x000000020800780c */ /* 0x000fe20003f05270 */
[----:B------:R-:W-:Y:S01]  /*2750*/  USEL UR6, UR6, URZ, UP0 ;  /* 0x000000ff06067287 */ /* 0x000fe20008000000 */
[----:B------:R-:W2:Y:S03]  /*2760*/  SYNCS.PHASECHK.TRANS64.TRYWAIT P1, [R0+URZ+0x90], R5 ;  /* 0x00009005000075a7 */ /* 0x000ea600080211ff */
[----:B------:R-:W-:Y:S01]  /*2770*/  LOP3.LUT R12, R12, UR4, RZ, 0x3c, !PT ;  /* 0x000000040c0c7c12 */ /* 0x000fe2000f8e3cff */
[----:B-12---:R-:W-:Y:S07]  /*2780*/  @!P1 BRA `(.L_x_43) ;  /* 0x0000008400cc9947 */ /* 0x006fee0003800000 */
.L_x_142:
[C---:B------:R-:W-:Y:S01]  /*2790*/  LEA R4, R11.reuse, UR37, 0x4 ;  /* 0x000000250b047c11 */ /* 0x040fe2000f8e20ff */
[----:B-1----:R-:W-:Y:S01]  /*27a0*/  VIADD R0, R0, 0xa0 ;  /* 0x000000a000007836 */ /* 0x002fe20000000000 */
[----:B------:R-:W-:Y:S01]  /*27b0*/  SEL R8, R8, RZ, P0 ;  /* 0x000000ff08087207 */ /* 0x000fe20000000000 */
[----:B------:R-:W-:-:S03]  /*27c0*/  VIADD R11, R11, 0x1 ;  /* 0x000000010b0b7836 */ /* 0x000fc60000000000 */
[----:B------:R-:W1:Y:S01]  /*27d0*/  LDS.128 R4, [R4+0x100] ;  /* 0x0001000004047984 */ /* 0x000e620000000c00 */
[----:B------:R-:W-:Y:S02]  /*27e0*/  PRMT R0, RZ, 0x654, R0 ;  /* 0x00000654ff007816 */ /* 0x000fe40000000000 */
[C---:B------:R-:W-:Y:S01]  /*27f0*/  ISETP.NE.AND P1, PT, R11.reuse, 0x2, PT ;  /* 0x000000020b00780c */ /* 0x040fe20003f25270 */
[----:B------:R-:W-:Y:S01]  /*2800*/  @!PT LDS RZ, [RZ] ;  /* 0x00000000fffff984 */ /* 0x000fe20000000800 */
[----:B------:R-:W-:Y:S01]  /*2810*/  @!PT LDS RZ, [RZ] ;  /* 0x00000000fffff984 */ /* 0x000fe20000000800 */
[----:B------:R-:W-:Y:S01]  /*2820*/  @!PT LDS RZ, [RZ] ;  /* 0x00000000fffff984 */ /* 0x000fe20000000800 */
[----:B------:R-:W-:Y:S01]  /*2830*/  @!PT LDS RZ, [RZ] ;  /* 0x00000000fffff984 */ /* 0x000fe20000000800 */
[----:B------:R2:W-:Y:S06]  /*2840*/  MEMBAR.ALL.CTA ;  /* 0x0000000000007992 */ /* 0x0005ec0000008000 */
[----:B--2---:R-:W2:Y:S01]  /*2850*/  FENCE.VIEW.ASYNC.S ;  /* 0x00000000000073c6 */ /* 0x004ea20000000000 */
[----:B------:R-:W-:Y:S01]  /*2860*/  SEL R11, R11, RZ, P1 ;  /* 0x000000ff0b0b7207 */ /* 0x000fe20000800000 */
[----:B--2---:R2:W-:Y:S01]  /*2870*/  SYNCS.ARRIVE.TRANS64.RED.A1T0 RZ, [R0+URZ], RZ ;  /* 0x000000ff00ff79a7 */ /* 0x0045e200081004ff */
[----:B-1----:R-:W-:-:S02]  /*2880*/  LOP3.LUT P3, RZ, R6, 0x1, RZ, 0xc0, !PT ;  /* 0x0000000106ff7812 */ /* 0x002fc4000786c0ff */
[----:B------:R-:W-:-:S04]  /*2890*/  SEL R5, RZ, 0x1, P1 ;  /* 0x00000001ff057807 */ /* 0x000fc80000800000 */
[----:B------:R-:W-:Y:S02]  /*28a0*/  LOP3.LUT R10, R10, R5, RZ, 0x3c, !PT ;  /* 0x000000050a0a7212 */ /* 0x000fe400078e3cff */
[----:B--2---:R-:W-:-:S04]  /*28b0*/  SEL R0, RZ, 0x1, P0 ;  /* 0x00000001ff007807 */ /* 0x004fc80000000000 */
[----:B------:R-:W-:Y:S01]  /*28c0*/  LOP3.LUT R9, R9, R0, RZ, 0x3c, !PT ;  /* 0x0000000009097212 */ /* 0x000fe200078e3cff */
[----:B------:R-:W-:Y:S06]  /*28d0*/  @P3 BRA `(.L_x_44) ;  /* 0xfffffffc002c3947 */ /* 0x000fec000383ffff */
[----:B------:R-:W-:Y:S01]  /*28e0*/  ULEA UR5, UR6, UR37, 0x3 ;  /* 0x0000002506057291 */ /* 0x000fe2000f8e18ff */
[----:B------:R-:W-:-:S08]  /*28f0*/  SHF.L.U32 R3, R12, 0x1f, RZ ;  /* 0x0000001f0c037819 */ /* 0x000fd000000006ff */
[----:B------:R-:W1:Y:S02]  /*2900*/  SYNCS.PHASECHK.TRANS64 P0, [UR5+0xa0], R3 ;  /* 0x0000a003ff0075a7 */ /* 0x000e640008001005 */
[----:B-1----:R-:W-:Y:S05]  /*2910*/  @P0 BRA `(.L_x_45) ;  /* 0x0000000000080947 */ /* 0x002fea0003800000 */
[----:B------:R-:W1:Y:S02]  /*2920*/  SYNCS.PHASECHK.TRANS64.TRYWAIT P0, [UR5+0xa0], R3 ;  /* 0x0000a003ff0075a7 */ /* 0x000e640008001105 */
[----:B-1----:R-:W-:Y:S05]  /*2930*/  @!P0 BRA `(.L_x_46) ;  /* 0x0000008400748947 */ /* 0x002fea0003800000 */
.L_x_45:
[----:B------:R-:W-:-:S04]  /*2940*/  UIADD3 UR4, UPT, UPT, UR6, 0x1, URZ ;  /* 0x0000000106047890 */ /* 0x000fc8000fffe0ff */
[----:B------:R-:W-:-:S04]  /*2950*/  UISETP.NE.AND UP0, UPT, UR4, 0x2, UPT ;  /* 0x000000020400788c */ /* 0x000fc8000bf05270 */
[----:B------:R-:W-:Y:S02]  /*2960*/  USEL UR7, URZ, 0x1, UP0 ;  /* 0x00000001ff077887 */ /* 0x000fe40008000000 */
[----:B------:R-:W-:-:S04]  /*2970*/  USEL UR4, UR4, URZ, UP0 ;  /* 0x000000ff04047287 */ /* 0x000fc80008000000 */
[----:B------:R-:W-:Y:S01]  /*2980*/  ULEA UR4, UR4, UR37, 0x3 ;  /* 0x0000002504047291 */ /* 0x000fe2000f8e18ff */
[----:B-1----:R-:W-:-:S04]  /*2990*/  LOP3.LUT R3, R12, UR7, RZ, 0x3c, !PT ;  /* 0x000000070c037c12 */ /* 0x002fc8000f8e3cff */
[----:B------:R-:W-:-:S04]  /*29a0*/  SHF.L.U32 R0, R3, 0x1f, RZ ;  /* 0x0000001f03007819 */ /* 0x000fc800000006ff */
[----:B------:R-:W1:Y:S02]  /*29b0*/  SYNCS.PHASECHK.TRANS64 P0, [UR4+0xa0], R0 ;  /* 0x0000a000ff0075a7 */ /* 0x000e640008001004 */
[----:B-1----:R-:W-:Y:S05]  /*29c0*/  @P0 EXIT ;  /* 0x000000000000094d */ /* 0x002fea0003800000 */
[----:B------:R-:W-:Y:S02]  /*29d0*/  SHF.L.U32 R3, R3, 0x1f, RZ ;  /* 0x0000001f03037819 */ /* 0x000fe400000006ff */
[----:B------:R-:W-:-:S07]  /*29e0*/  MOV R0, UR4 ;  /* 0x0000000400007c02 */ /* 0x000fce0008000f00 */
.L_x_47:
[----:B-1----:R1:W2:Y:S02]  /*29f0*/  SYNCS.PHASECHK.TRANS64.TRYWAIT P0, [R0+URZ+0xa0], R3 ;  /* 0x0000a003000075a7 */ /* 0x0022a400080011ff */
[----:B--2---:R-:W-:Y:S05]  /*2a00*/  @!P0 NANOSLEEP.SYNCS 0x989680 ;  /* 0x009896800000895d */ /* 0x004fea0003900000 */
[----:B------:R-:W2:Y:S02]  /*2a10*/  @!P0 SYNCS.PHASECHK.TRANS64 P0, [R0+URZ+0xa0], R3 ;  /* 0x0000a003000085a7 */ /* 0x000ea400080010ff */
[----:B--2---:R-:W-:Y:S05]  /*2a20*/  @P0 EXIT ;  /* 0x000000000000094d */ /* 0x004fea0003800000 */
[----:B------:R-:W-:Y:S05]  /*2a30*/  BRA `(.L_x_47) ;  /* 0xfffffffc00ec7947 */ /* 0x000fea000383ffff */
.L_x_40:
[----:B------:R-:W-:-:S09]  /*2a40*/  UISETP.NE.AND UP1, UPT, UR8, URZ, UPT ;  /* 0x000000ff0800728c */ /* 0x000fd2000bf25270 */
[----:B------:R-:W-:Y:S05]  /*2a50*/  BRA.U UP1, `(.L_x_48) ;  /* 0x0000000d01347547 */ /* 0x000fea000b800000 */
[----:B------:R-:W-:Y:S01]  /*2a60*/  UMOV UR4, 0x40 ;  /* 0x0000004000047882 */ /* 0x000fe20000000000 */
[----:B------:R-:W-:Y:S01]  /*2a70*/  NOP ;  /* 0x0000000000007918 */ /* 0x000fe20000000000 */
[----:B------:R-:W-:Y:S01]  /*2a80*/  ULEA UR4, UR37, UR4, 0x18 ;  /* 0x0000000425047291 */ /* 0x000fe2000f8ec0ff */
[----:B------:R-:W-:Y:S02]  /*2a90*/  UMOV UR5, 0x400 ;  /* 0x0000040000057882 */ /* 0x000fe40000000000 */
[----:B------:R-:W-:-:S06]  /*2aa0*/  ULEA UR37, UR37, UR5, 0x18 ;  /* 0x0000000525257291 */ /* 0x000fcc000f8ec0ff */
[----:B------:R-:W1:Y:S02]  /*2ab0*/  LDS.U8 R0, [UR4+0x1c] ;  /* 0x00001c04ff007984 */ /* 0x000e640008000000 */
[----:B-1----:R-:W-:-:S13]  /*2ac0*/  ISETP.NE.AND P0, PT, R0, RZ, PT ;  /* 0x000000ff0000720c */ /* 0x002fda0003f05270 */
[----:B------:R-:W-:Y:S05]  /*2ad0*/  @P0 BRA `(.L_x_49) ;  /* 0x0000000000580947 */ /* 0x000fea0003800000 */
[----:B------:R-:W-:-:S13]  /*2ae0*/  ELECT P0, URZ, PT ;  /* 0x0000000000ff782f */ /* 0x000fda0003800000 */
[----:B------:R-:W-:Y:S05]  /*2af0*/  @!P0 BRA `(.L_x_50) ;  /* 0x0000000000608947 */ /* 0x000fea0003800000 */
[----:B------:R-:W-:Y:S01]  /*2b00*/  UMOV UR5, 0x10 ;  /* 0x0000001000057882 */ /* 0x000fe20000000000 */
[----:B------:R-:W-:Y:S01]  /*2b10*/  HFMA2 R0, -RZ, RZ, 0, 5.9604644775390625e-08 ;  /* 0x00000001ff007431 */ /* 0x000fe200000001ff */
[----:B------:R-:W-:-:S03]  /*2b20*/  MOV R2, 0xffff ;  /* 0x0000ffff00027802 */ /* 0x000fc60000000f00 */
[----:B------:R-:W-:Y:S04]  /*2b30*/  DEPBAR.LE SB1, 0x36 ;  /* 0x00009d800000791a */ /* 0x000fe80000000000 */
[----:B------:R-:W1:Y:S02]  /*2b40*/  UTCATOMSWS.FIND_AND_SET.ALIGN UP0, UR5, UR5 ;  /* 0x00000005000575e3 */ /* 0x000e640008000800 */
[----:B-1----:R-:W-:Y:S01]  /*2b50*/  MOV R3, UR5 ;  /* 0x0000000500037c02 */ /* 0x002fe20008000f00 */
[----:B------:R-:W-:Y:S06]  /*2b60*/  BRA.U UP0, `(.L_x_51) ;  /* 0x0000000100187547 */ /* 0x000fec000b800000 */
.L_x_52:
[----:B------:R-:W-:Y:S05]  /*2b70*/  NANOSLEEP 0x64 ;  /* 0x000000640000795d */ /* 0x000fea0003800000 */
[----:B------:R-:W-:-:S05]  /*2b80*/  UMOV UR5, 0x10 ;  /* 0x0000001000057882 */ /* 0x000fca0000000000 */
[----:B------:R-:W-:Y:S04]  /*2b90*/  DEPBAR.LE SB1, 0x36 ;  /* 0x00009d800000791a */ /* 0x000fe80000000000 */
[----:B------:R-:W1:Y:S02]  /*2ba0*/  UTCATOMSWS.FIND_AND_SET.ALIGN UP0, UR5, UR5 ;  /* 0x00000005000575e3 */ /* 0x000e640008000800 */
[----:B-1----:R-:W-:Y:S01]  /*2bb0*/  MOV R3, UR5 ;  /* 0x0000000500037c02 */ /* 0x002fe20008000f00 */
[----:B------:R-:W-:Y:S05]  /*2bc0*/  BRA.U !UP0, `(.L_x_52) ;  /* 0xfffffffd08e87547 */ /* 0x000fea000b83ffff */
.L_x_51:
[-C--:B------:R-:W-:Y:S02]  /*2bd0*/  SHF.L.U32 R2, R2, R3.reuse, RZ ;  /* 0x0000000302027219 */ /* 0x080fe400000006ff */
[----:B------:R-:W-:Y:S01]  /*2be0*/  SHF.L.U32 R0, R0, R3, RZ ;  /* 0x0000000300007219 */ /* 0x000fe200000006ff */
[----:B------:R-:W-:Y:S02]  /*2bf0*/  IMAD.SHL.U32 R3, R3, 0x20, RZ ;  /* 0x0000002003037824 */ /* 0x000fe400078e00ff */
[----:B------:R1:W-:Y:S04]  /*2c00*/  ATOMS.OR RZ, [UR4+0x14], R2 ;  /* 0x00001402ffff798c */ /* 0x0003e8000b000004 */
[----:B------:R1:W-:Y:S04]  /*2c10*/  ATOMS.OR RZ, [UR4+0x18], R0 ;  /* 0x00001800ffff798c */ /* 0x0003e8000b000004 */
[----:B------:R1:W-:Y:S01]  /*2c20*/  STS [UR37+0x120], R3 ;  /* 0x00012003ff007988 */ /* 0x0003e20008000825 */
[----:B------:R-:W-:Y:S05]  /*2c30*/  BRA `(.L_x_50) ;  /* 0x0000000000107947 */ /* 0x000fea0003800000 */
.L_x_49:
[----:B------:R-:W-:Y:S02]  /*2c40*/  MOV R0, 0xffffffff ;  /* 0xffffffff00007802 */ /* 0x000fe40000000f00 */
[----:B------:R-:W-:-:S03]  /*2c50*/  MOV R2, 0x2c80 ;  /* 0x00002c8000027802 */ /* 0x000fc60000000f00 */
[----:B------:R1:W-:Y:S04]  /*2c60*/  STS [UR37+0x120], R0 ;  /* 0x00012000ff007988 */ /* 0x0003e80008000825 */
[----:B-1-3-5:R-:W-:Y:S05]  /*2c70*/  CALL.REL.NOINC `($__internal_1_$__cuda_sm10x_tcgen05_guardrail_trap_phase_invalid_during_alloc) ;  /* 0x00000088008c7944 */ /* 0x02afea0003c00000 */
.L_x_50:
[----:B------:R-:W-:Y:S05]  /*2c80*/  WARPSYNC.ALL ;  /* 0x0000000000007948 */ /* 0x000fea0003800000 */
[----:B------:R-:W2:Y:S01]  /*2c90*/  S2UR UR6, SR_CgaCtaId ;  /* 0x00000000000679c3 */ /* 0x000ea20000008800 */
[----:B------:R-:W-:Y:S01]  /*2ca0*/  UMOV UR4, 0x400 ;  /* 0x0000040000047882 */ /* 0x000fe20000000000 */
[----:B------:R-:W-:-:S06]  /*2cb0*/  NOP ;  /* 0x0000000000007918 */ /* 0x000fcc0000000000 */
[----:B------:R-:W-:Y:S06]  /*2cc0*/  BAR.ARV 0x6, 0xa0 ;  /* 0x0182800000007b1d */ /* 0x000fec0000002000 */
[----:B------:R-:W4:Y:S01]  /*2cd0*/  LDCU UR7, c[0x0][0x38c] ;  /* 0x00007180ff0777ac */ /* 0x000f220008000800 */
[----:B------:R-:W-:Y:S01]  /*2ce0*/  IMAD.MOV.U32 R11, RZ, RZ, 0x1 ;  /* 0x00000001ff0b7424 */ /* 0x000fe200078e00ff */
[----:B------:R-:W-:Y:S01]  /*2cf0*/  CS2R R8, SRZ ;  /* 0x0000000000087805 */ /* 0x000fe2000001ff00 */
[----:B------:R-:W-:Y:S01]  /*2d00*/  IMAD.MOV.U32 R10, RZ, RZ, RZ ;  /* 0x000000ffff0a7224 */ /* 0x000fe200078e00ff */
[----:B------:R-:W-:Y:S01]  /*2d10*/  UMOV UR18, URZ ;  /* 0x000000ff00127c82 */ /* 0x000fe20008000000 */
[----:B------:R-:W-:Y:S01]  /*2d20*/  UMOV UR17, URZ ;  /* 0x000000ff00117c82 */ /* 0x000fe20008000000 */
[----:B------:R-:W-:Y:S01]  /*2d30*/  UMOV UR22, 0x0 ;  /* 0x0000000000167882 */ /* 0x000fe20000000000 */
[----:B------:R-:W-:Y:S01]  /*2d40*/  UMOV UR23, 0x8400490 ;  /* 0x0840049000177882 */ /* 0x000fe20000000000 */
[----:B------:R-:W-:Y:S01]  /*2d50*/  UMOV UR20, 0x0 ;  /* 0x0000000000147882 */ /* 0x000fe20000000000 */
[----:B------:R-:W-:Y:S01]  /*2d60*/  UMOV UR21, 0x8400490 ;  /* 0x0840049000157882 */ /* 0x000fe20000000000 */
[----:B--2---:R-:W-:Y:S01]  /*2d70*/  ULEA UR6, UR6, UR4, 0x18 ;  /* 0x0000000406067291 */ /* 0x004fe2000f8ec0ff */
[----:B------:R-:W2:Y:S03]  /*2d80*/  LDCU UR4, c[0x0][0x38c] ;  /* 0x00007180ff0477ac */ /* 0x000ea60008000800 */
[----:B------:R-:W-:-:S02]  /*2d90*/  UIADD3 UR11, UPT, UPT, UR6, 0x10800, URZ ;  /* 0x00010800060b7890 */ /* 0x000fc4000fffe0ff */
[----:B----4-:R-:W-:-:S03]  /*2da0*/  UIADD3 UR7, UPT, UPT, UR7, 0x1f, URZ ;  /* 0x0000001f07077890 */ /* 0x010fc6000fffe0ff */
[----:B-1----:R-:W1:Y:S01]  /*2db0*/  LDS R0, [UR6+0x120] ;  /* 0x00012006ff007984 */ /* 0x002e620008000800 */
[----:B------:R-:W-:Y:S02]  /*2dc0*/  UIADD3 UR12, UPT, UPT, UR6, 0x18800, URZ ;  /* 0x00018800060c7890 */ /* 0x000fe4000fffe0ff */
[----:B------:R-:W-:Y:S02]  /*2dd0*/  USHF.R.S32.HI UR5, URZ, 0x1f, UR7 ;  /* 0x0000001fff057899 */ /* 0x000fe40008011407 */
[----:B------:R-:W-:Y:S02]  /*2de0*/  USHF.R.U32.HI UR11, URZ, 0x4, UR11 ;  /* 0x00000004ff0b7899 */ /* 0x000fe4000801160b */
[----:B------:R-:W-:Y:S02]  /*2df0*/  ULEA.HI UR5, UR5, UR7, URZ, 0x5 ;  /* 0x0000000705057291 */ /* 0x000fe4000f8f28ff */
[----:B------:R-:W-:Y:S02]  /*2e00*/  USHF.R.U32.HI UR12, URZ, 0x4, UR12 ;  /* 0x00000004ff0c7899 */ /* 0x000fe4000801160c */
[----:B------:R-:W-:-:S02]  /*2e10*/  USHF.R.S32.HI UR5, URZ, 0x5, UR5 ;  /* 0x00000005ff057899 */ /* 0x000fc40008011405 */
[----:B------:R-:W-:Y:S02]  /*2e20*/  ULOP3.LUT UR11, UR11, 0x3fff, URZ, 0xc0, !UPT ;  /* 0x00003fff0b0b7892 */ /* 0x000fe4000f8ec0ff */
[----:B------:R-:W-:Y:S02]  /*2e30*/  UISETP.LT.AND UP0, UPT, UR5, 0x1, UPT ;  /* 0x000000010500788c */ /* 0x000fe4000bf01270 */
[----:B------:R-:W-:Y:S02]  /*2e40*/  ULOP3.LUT UR12, UR12, 0x3fff, URZ, 0xc0, !UPT ;  /* 0x00003fff0c0c7892 */ /* 0x000fe4000f8ec0ff */
[----:B------:R-:W-:Y:S02]  /*2e50*/  USEL UR10, UR5, 0x1, !UP0 ;  /* 0x00000001050a7887 */ /* 0x000fe4000c000000 */
[----:B------:R-:W-:Y:S02]  /*2e60*/  ULOP3.LUT UR11, UR11, 0x10000, URZ, 0xfc, !UPT ;  /* 0x000100000b0b7892 */ /* 0x000fe4000f8efcff */
[----:B------:R-:W-:-:S02]  /*2e70*/  ULOP3.LUT UR12, UR12, 0x10000, URZ, 0xfc, !UPT ;  /* 0x000100000c0c7892 */ /* 0x000fc4000f8efcff */
[----:B------:R-:W-:Y:S02]  /*2e80*/  UIADD3 UR10, UPT, UPT, -UR10, URZ, URZ ;  /* 0x000000ff0a0a7290 */ /* 0x000fe4000fffe1ff */
[----:B--2---:R-:W-:Y:S01]  /*2e90*/  UISETP.GE.AND UP3, UPT, UR4, 0x1, UPT ;  /* 0x000000010400788c */ /* 0x004fe2000bf66270 */
[----:B-1----:R-:W-:-:S15]  /*2ea0*/  R2UR UR19, R0 ;  /* 0x00000000001372ca */ /* 0x002fde00000e0000 */
.L_x_59:
[----:B------:R-:W-:Y:S02]  /*2eb0*/  LEA R0, R10, UR6, 0x3 ;  /* 0x000000060a007c11 */ /* 0x000fe4000f8e18ff */
[----:B------:R-:W-:Y:S02]  /*2ec0*/  SHF.L.U32 R5, R9, 0x1f, RZ ;  /* 0x0000001f09057819 */ /* 0x000fe400000006ff */
[----:B------:R-:W-:Y:S01]  /*2ed0*/  PLOP3.LUT P0, PT, PT, PT, UP3, 0x80, 0x8 ;  /* 0x000000000008781c */ /* 0x000fe20003f0f038 */
[----:B------:R-:W-:Y:S01]  /*2ee0*/  VIADD R3, R0, 0xa0 ;  /* 0x000000a000037836 */ /* 0x000fe20000000000 */
[----:B-1----:R-:W1:Y:S02]  /*2ef0*/  SYNCS.PHASECHK.TRANS64.TRYWAIT P1, [R0+URZ+0x90], R5 ;  /* 0x00009005000075a7 */ /* 0x002e6400080211ff */
[----:B-1--4-:R-:W-:Y:S09]  /*2f00*/  @!P1 BRA `(.L_x_53) ;  /* 0x0000008000189947 */ /* 0x012ff20003800000 */
.L_x_144:
[----:B------:R-:W-:Y:S01]  /*2f10*/  LEA R4, R10, UR6, 0x4 ;  /* 0x000000060a047c11 */ /* 0x000fe2000f8e20ff */
[----:B------:R-:W-:Y:S01]  /*2f20*/  @UP3 ULEA UR4, UR17, UR6, 0x3 ;  /* 0x0000000611043291 */ /* 0x000fe2000f8e18ff */
[----:B------:R-:W-:Y:S01]  /*2f30*/  PLOP3.LUT P2, PT, PT, PT, PT, 0x80, 0x8 ;  /* 0x000000000008781c */ /* 0x000fe20003f4f070 */
[----:B------:R-:W-:Y:S01]  /*2f40*/  ULEA UR8, UR18, UR6, 0x3 ;  /* 0x0000000612087291 */ /* 0x000fe2000f8e18ff */
[----:B------:R-:W-:Y:S01]  /*2f50*/  PRMT R3, RZ, 0x654, R3 ;  /* 0x00000654ff037816 */ /* 0x000fe20000000003 */
[----:B------:R-:W-:Y:S01]  /*2f60*/  ULEA UR9, UR18, UR19, 0x8 ;  /* 0x0000001312097291 */ /* 0x000fe2000f8e40ff */
[----:B-1----:R-:W1:Y:S01]  /*2f70*/  LDS.128 R4, [R4+0x100] ;  /* 0x0001000004047984 */ /* 0x002e620000000c00 */
[----:B------:R-:W-:Y:S02]  /*2f80*/  @P0 SHF.L.U32 R2, R8, 0x1f, RZ ;  /* 0x0000001f08020819 */ /* 0x000fe400000006ff */
[----:B------:R-:W-:Y:S01]  /*2f90*/  SHF.L.U32 R0, R11, 0x1f, RZ ;  /* 0x0000001f0b007819 */ /* 0x000fe200000006ff */
[----:B------:R-:W-:Y:S01]  /*2fa0*/  @!PT LDS RZ, [RZ] ;  /* 0x00000000fffff984 */ /* 0x000fe20000000800 */
[----:B------:R-:W-:Y:S01]  /*2fb0*/  @!PT LDS RZ, [RZ] ;  /* 0x00000000fffff984 */ /* 0x000fe20000000800 */
[----:B------:R-:W-:Y:S01]  /*2fc0*/  @!PT LDS RZ, [RZ] ;  /* 0x00000000fffff984 */ /* 0x000fe20000000800 */
[----:B------:R-:W-:Y:S01]  /*2fd0*/  @!PT LDS RZ, [RZ] ;  /* 0x00000000fffff984 */ /* 0x000fe20000000800 */
[----:B------:R2:W-:Y:S06]  /*2fe0*/  MEMBAR.ALL.CTA ;  /* 0x0000000000007992 */ /* 0x0005ec0000008000 */
[----:B--2---:R-:W2:Y:S02]  /*2ff0*/  FENCE.VIEW.ASYNC.S ;  /* 0x00000000000073c6 */ /* 0x004ea40000000000 */
[----:B--2---:R2:W-:Y:S01]  /*3000*/  SYNCS.ARRIVE.TRANS64.RED.A1T0 RZ, [R3+URZ], RZ ;  /* 0x000000ff03ff79a7 */ /* 0x0045e200081004ff */
[----:B------:R2:W4:Y:S01]  /*3010*/  @P0 SYNCS.PHASECHK.TRANS64.TRYWAIT P2, [UR4], R2 ;  /* 0x00000002ff0005a7 */ /* 0x0005220008041104 */
[----:B-1----:R-:W-:Y:S01]  /*3020*/  LOP3.LUT P1, RZ, R6, 0x1, RZ, 0xc0, !PT ;  /* 0x0000000106ff7812 */ /* 0x002fe2000782c0ff */
[----:B------:R-:W1:Y:S02]  /*3030*/  SYNCS.PHASECHK.TRANS64.TRYWAIT P0, [UR8+0xc0], R0 ;  /* 0x0000c000ff0075a7 */ /* 0x000e640008001108 */
[----:B-12-4-:R-:W-:Y:S10]  /*3040*/  @!P0 BRA `(.L_x_54) ;  /* 0x0000007c00dc8947 */ /* 0x016ff40003800000 */
.L_x_146:
[----:B------:R-:W-:Y:S01]  /*3050*/  IADD3 R10, PT, PT, R10, 0x1, RZ ;  /* 0x000000010a0a7810 */ /* 0x000fe20007ffe0ff */
[----:B------:R-:W-:Y:S06]  /*3060*/  BRA.U !UP3, `(.L_x_55) ;  /* 0x000000010b987547 */ /* 0x000fec000b800000 */
[----:B------:R-:W-:Y:S01]  /*3070*/  UPLOP3.LUT UP4, UPT, UPT, UPT, UPT, 0x40, 0x4 ;  /* 0x000000000004789c */ /* 0x000fe20003f8e870 */
[----:B------:R-:W-:Y:S01]  /*3080*/  UMOV UR16, UR10 ;  /* 0x0000000a00107c82 */ /* 0x000fe20008000000 */
[----:B------:R-:W-:Y:S01]  /*3090*/  UMOV UR15, UR5 ;  /* 0x00000005000f7c82 */ /* 0x000fe20008000000 */
[----:B------:R-:W-:-:S08]  /*30a0*/  UMOV UR14, UR17 ;  /* 0x00000011000e7c82 */ /* 0x000fd00008000000 */
.L_x_58:
[----:B------:R-:W-:Y:S02]  /*30b0*/  UIADD3 UR16, UPT, UPT, UR16, 0x1, URZ ;  /* 0x0000000110107890 */ /* 0x000fe4000fffe0ff */
[----:B--2---:R-:W-:Y:S02]  /*30c0*/  ULEA UR7, UR14, UR6, 0x3 ;  /* 0x000000060e077291 */ /* 0x004fe4000f8e18ff */
[----:B------:R-:W-:Y:S01]  /*30d0*/  UISETP.NE.AND UP0, UPT, UR16, URZ, UPT ;  /* 0x000000ff1000728c */ /* 0x000fe2000bf05270 */
[----:B----4-:R-:W-:Y:S10]  /*30e0*/  @P2 BRA `(.L_x_56) ;  /* 0x00000000000c2947 */ /* 0x010ff40003800000 */
[----:B-1----:R-:W-:Y:S04]  /*30f0*/  SHF.L.U32 R3, R8, 0x1f, RZ ;  /* 0x0000001f08037819 */ /* 0x002fe800000006ff */
[----:B------:R-:W1:Y:S02]  /*3100*/  SYNCS.PHASECHK.TRANS64.TRYWAIT P0, [UR7], R3 ;  /* 0x00000003ff0075a7 */ /* 0x000e640008001107 */
[----:B-1----:R-:W-:Y:S05]  /*3110*/  @!P0 BRA `(.L_x_57) ;  /* 0x0000007c00c08947 */ /* 0x002fea0003800000 */
.L_x_56:
[----:B------:R-:W-:Y:S01]  /*3120*/  UISETP.NE.AND UP1, UPT, UR15, 0x1, UPT ;  /* 0x000000010f00788c */ /* 0x000fe2000bf25270 */
[----:B------:R-:W-:Y:S01]  /*3130*/  PLOP3.LUT P2, PT, PT, PT, PT, 0x80, 0x8 ;  /* 0x000000000008781c */ /* 0x000fe20003f4f070 */
[----:B------:R-:W-:Y:S02]  /*3140*/  UIADD3 UR17, UPT, UPT, UR14, 0x1, URZ ;  /* 0x000000010e117890 */ /* 0x000fe4000fffe0ff */
[----:B------:R-:W-:Y:S02]  /*3150*/  ULEA UR24, UR14, UR12, 0xa ;  /* 0x0000000c0e187291 */ /* 0x000fe4000f8e50ff */
[----:B------:R-:W-:Y:S01]  /*3160*/  UISETP.NE.AND UP2, UPT, UR17, 0x4, UPT ;  /* 0x000000041100788c */ /* 0x000fe2000bf45270 */
[----:B------:R-:W-:Y:S01]  /*3170*/  PLOP3.LUT P0, PT, PT, PT, UP1, 0x80, 0x8 ;  /* 0x000000000008781c */ /* 0x000fe20003f0f018 */
[----:B------:R-:W-:Y:S02]  /*3180*/  ULEA UR26, UR14, UR11, 0x9 ;  /* 0x0000000b0e1a7291 */ /* 0x000fe4000f8e48ff */
[----:B------:R-:W-:Y:S02]  /*3190*/  USEL UR13, URZ, 0x1, UP2 ;  /* 0x00000001ff0d7887 */ /* 0x000fe40009000000 */
[----:B------:R-:W-:Y:S02]  /*31a0*/  USEL UR17, UR17, URZ, UP2 ;  /* 0x000000ff11117287 */ /* 0x000fe40009000000 */
[----:B------:R-:W-:Y:S02]  /*31b0*/  UIADD3 UR30, UPT, UPT, UR24, 0x2, URZ ;  /* 0x00000002181e7890 */ /* 0x000fe4000fffe0ff */
[----:B------:R-:W-:Y:S01]  /*31c0*/  @UP1 ULEA UR4, UR17, UR6, 0x3 ;  /* 0x0000000611041291 */ /* 0x000fe2000f8e18ff */
[----:B------:R-:W-:Y:S01]  /*31d0*/  LOP3.LUT R8, R8, UR13, RZ, 0x3c, !PT ;  /* 0x0000000d08087c12 */ /* 0x000fe2000f8e3cff */
[----:B------:R-:W-:Y:S02]  /*31e0*/  UIADD3 UR28, UPT, UPT, UR26, 0x2, URZ ;  /* 0x000000021a1c7890 */ /* 0x000fe4000fffe0ff */
[----:B------:R-:W-:Y:S01]  /*31f0*/  UIADD3 UR7, UPT, UPT, UR7, 0x20, URZ ;  /* 0x0000002007077890 */ /* 0x000fe2000fffe0ff */
[----:B-1----:R-:W-:Y:S01]  /*3200*/  @P0 SHF.L.U32 R0, R8, 0x1f, RZ ;  /* 0x0000001f08000819 */ /* 0x002fe200000006ff */
[----:B------:R-:W-:Y:S01]  /*3210*/  UMOV UR25, 0x80004020 ;  /* 0x8000402000197882 */ /* 0x000fe20000000000 */
[----:B------:R-:W-:Y:S01]  /*3220*/  UMOV UR27, 0x80004020 ;  /* 0x80004020001b7882 */ /* 0x000fe20000000000 */
[----:B------:R-:W-:Y:S01]  /*3230*/  UMOV UR31, 0x80004020 ;  /* 0x80004020001f7882 */ /* 0x000fe20000000000 */
[----:B------:R2:W4:Y:S01]  /*3240*/  @P0 SYNCS.PHASECHK.TRANS64.TRYWAIT P2, [UR4], R0 ;  /* 0x00000000ff0005a7 */ /* 0x0005220008041104 */
[----:B------:R-:W-:Y:S01]  /*3250*/  UIADD3 UR15, UPT, UPT, UR15, -0x1, URZ ;  /* 0xffffffff0f0f7890 */ /* 0x000fe2000fffe0ff */
[----:B------:R2:W-:Y:S01]  /*3260*/  UTCHMMA gdesc[UR26], gdesc[UR24], tmem[UR9], tmem[UR22], idesc[UR23], UP4 ;  /* 0x00ff16181a0075ea */ /* 0x0005e2000a000009 */
[----:B------:R-:W-:Y:S01]  /*3270*/  UPLOP3.LUT UP4, UPT, UPT, UPT, UPT, 0x80, 0x8 ;  /* 0x000000000008789c */ /* 0x000fe20003f8f070 */
[----:B------:R-:W-:Y:S01]  /*3280*/  UMOV UR29, 0x80004020 ;  /* 0x80004020001d7882 */ /* 0x000fe20000000000 */
[----:B------:R-:W-:Y:S01]  /*3290*/  UMOV UR14, UR17 ;  /* 0x00000011000e7c82 */ /* 0x000fe20008000000 */
[----:B------:R2:W-:Y:S01]  /*32a0*/  UTCHMMA gdesc[UR28], gdesc[UR30], tmem[UR9], tmem[UR20], idesc[UR21], UPT ;  /* 0x00ff141e1c0075ea */ /* 0x0005e2000b800009 */
[----:B------:R2:W-:Y:S01]  /*32b0*/  UTCBAR [UR7], URZ ;  /* 0x000000ff070073e9 */ /* 0x0005e200080000ff */
[----:B------:R-:W-:Y:S06]  /*32c0*/  BRA.U UP0, `(.L_x_58) ;  /* 0xfffffffd00787547 */ /* 0x000fec000b83ffff */
.L_x_55:
[----:B------:R-:W-:Y:S01]  /*32d0*/  UIADD3 UR18, UPT, UPT, UR18, 0x1, URZ ;  /* 0x0000000112127890 */ /* 0x000fe2000fffe0ff */
[C---:B------:R-:W-:Y:S01]  /*32e0*/  ISETP.NE.AND P0, PT, R10.reuse, 0x2, PT ;  /* 0x000000020a00780c */ /* 0x040fe20003f05270 */
[----:B------:R-:W-:Y:S02]  /*32f0*/  UIADD3 UR8, UPT, UPT, UR8, 0xb0, URZ ;  /* 0x000000b008087890 */ /* 0x000fe4000fffe0ff */
[----:B------:R-:W-:Y:S01]  /*3300*/  UISETP.NE.AND UP0, UPT, UR18, 0x2, UPT ;  /* 0x000000021200788c */ /* 0x000fe2000bf05270 */
[----:B-12---:R-:W-:Y:S02]  /*3310*/  SEL R0, RZ, 0x1, P0 ;  /* 0x00000001ff007807 */ /* 0x006fe40000000000 */
[----:B------:R-:W-:Y:S01]  /*3320*/  SEL R10, R10, RZ, P0 ;  /* 0x000000ff0a0a7207 */ /* 0x000fe20000000000 */
[----:B------:R-:W-:Y:S01]  /*3330*/  USEL UR4, URZ, 0x1, UP0 ;  /* 0x00000001ff047887 */ /* 0x000fe20008000000 */
[----:B------:R-:W-:Y:S01]  /*3340*/  LOP3.LUT R9, R9, R0, RZ, 0x3c, !PT ;  /* 0x0000000009097212 */ /* 0x000fe200078e3cff */
[----:B------:R-:W-:Y:S01]  /*3350*/  USEL UR18, UR18, URZ, UP0 ;  /* 0x000000ff12127287 */ /* 0x000fe20008000000 */
[----:B------:R1:W-:Y:S03]  /*3360*/  UTCBAR [UR8], URZ ;  /* 0x000000ff080073e9 */ /* 0x0003e600080000ff */
[----:B------:R-:W-:Y:S01]  /*3370*/  LOP3.LUT R11, R11, UR4, RZ, 0x3c, !PT ;  /* 0x000000040b0b7c12 */ /* 0x000fe2000f8e3cff */
[----:B------:R-:W-:Y:S07]  /*3380*/  @P1 BRA `(.L_x_59) ;  /* 0xfffffff800c81947 */ /* 0x000fee000383ffff */
[----:B------:R-:W2:Y:S01]  /*3390*/  S2UR UR4, SR_CgaCtaId ;  /* 0x00000000000479c3 */ /* 0x000ea20000008800 */
[----:B------:R-:W-:Y:S01]  /*33a0*/  ELECT P0, URZ, PT ;  /* 0x0000000000ff782f */ /* 0x000fe20003800000 */
[----:B------:R-:W-:Y:S01]  /*33b0*/  IMAD.MOV.U32 R0, RZ, RZ, 0x1 ;  /* 0x00000001ff007424 */ /* 0x000fe200078e00ff */
[----:B------:R-:W-:Y:S01]  /*33c0*/  UIADD3 UR6, UPT, UPT, UR6, 0xc0, URZ ;  /* 0x000000c006067890 */ /* 0x000fe2000fffe0ff */
[----:B------:R-:W-:Y:S01]  /*33d0*/  SHF.L.U32 R3, R11, 0x1f, RZ ;  /* 0x0000001f0b037819 */ /* 0x000fe200000006ff */
[----:B------:R-:W-:-:S03]  /*33e0*/  UMOV UR5, 0x40 ;  /* 0x0000004000057882 */ /* 0x000fc60000000000 */
[----:B------:R-:W-:Y:S01]  /*33f0*/  UVIRTCOUNT.DEALLOC.SMPOOL 0x80 ;  /* 0x000000800000784c */ /* 0x000fe20000000000 */
[----:B--2---:R-:W-:Y:S02]  /*3400*/  ULEA UR4, UR4, UR5, 0x18 ;  /* 0x0000000504047291 */ /* 0x004fe4000f8ec0ff */
[----:B------:R-:W-:-:S07]  /*3410*/  ULEA UR5, UR18, UR6, 0x3 ;  /* 0x0000000612057291 */ /* 0x000fce000f8e18ff */
[----:B------:R2:W-:Y:S02]  /*3420*/  @P0 STS.U8 [UR4+0x1c], R0 ;  /* 0x00001c00ff000988 */ /* 0x0005e40008000004 */
[----:B------:R-:W3:Y:S02]  /*3430*/  SYNCS.PHASECHK.TRANS64.TRYWAIT P0, [UR5], R3 ;  /* 0x00000003ff0075a7 */ /* 0x000ee40008001105 */
[----:B--23--:R-:W-:Y:S05]  /*3440*/  @!P0 BRA `(.L_x_60) ;  /* 0x0000007c000c8947 */ /* 0x00cfea0003800000 */
.L_x_149:
[----:B------:R-:W-:-:S04]  /*3450*/  UIADD3 UR7, UPT, UPT, UR18, 0x1, URZ ;  /* 0x0000000112077890 */ /* 0x000fc8000fffe0ff */
[----:B------:R-:W-:-:S04]  /*3460*/  UISETP.NE.AND UP0, UPT, UR7, 0x2, UPT ;  /* 0x000000020700788c */ /* 0x000fc8000bf05270 */
[----:B------:R-:W-:Y:S02]  /*3470*/  USEL UR5, URZ, 0x1, UP0 ;  /* 0x00000001ff057887 */ /* 0x000fe40008000000 */
[----:B------:R-:W-:-:S04]  /*3480*/  USEL UR7, UR7, URZ, UP0 ;  /* 0x000000ff07077287 */ /* 0x000fc80008000000 */
[----:B------:R-:W-:Y:S01]  /*3490*/  ULEA UR7, UR7, UR6, 0x3 ;  /* 0x0000000607077291 */ /* 0x000fe2000f8e18ff */
[----:B--2---:R-:W-:-:S04]  /*34a0*/  LOP3.LUT R3, R11, UR5, RZ, 0x3c, !PT ;  /* 0x000000050b037c12 */ /* 0x004fc8000f8e3cff */
[----:B------:R-:W-:-:S04]  /*34b0*/  SHF.L.U32 R3, R3, 0x1f, RZ ;  /* 0x0000001f03037819 */ /* 0x000fc800000006ff */
[----:B------:R-:W2:Y:S02]  /*34c0*/  SYNCS.PHASECHK.TRANS64.TRYWAIT P0, [UR7], R3 ;  /* 0x00000003ff0075a7 */ /* 0x000ea40008001107 */
[----:B--2---:R-:W-:Y:S05]  /*34d0*/  @!P0 BRA `(.L_x_61) ;  /* 0x0000007c00008947 */ /* 0x004fea0003800000 */
.L_x_151:
[----:B------:R-:W-:Y:S01]  /*34e0*/  NOP ;  /* 0x0000000000007918 */ /* 0x000fe20000000000 */
[----:B--2---:R-:W2:Y:S01]  /*34f0*/  LDS R0, [UR4+0x14] ;  /* 0x00001404ff007984 */ /* 0x004ea20008000800 */
[----:B------:R-:W-:Y:S01]  /*3500*/  ULOP3.LUT UR6, UR19, 0xffff, URZ, 0xc0, !UPT ;  /* 0x0000ffff13067892 */ /* 0x000fe2000f8ec0ff */
[----:B-1----:R-:W-:Y:S01]  /*3510*/  UMOV UR8, 0xffff ;  /* 0x0000ffff00087882 */ /* 0x002fe20000000000 */
[----:B------:R-:W-:Y:S02]  /*3520*/  UMOV UR5, 0x1 ;  /* 0x0000000100057882 */ /* 0x000fe40000000000 */
[----:B------:R-:W-:-:S04]  /*3530*/  USHF.R.U32.HI UR6, URZ, 0x5, UR6 ;  /* 0x00000005ff067899 */ /* 0x000fc80008011606 */
[----:B------:R-:W-:Y:S02]  /*3540*/  USHF.L.U32 UR8, UR8, UR6, URZ ;  /* 0x0000000608087299 */ /* 0x000fe400080006ff */
[----:B------:R-:W-:-:S04]  /*3550*/  USHF.L.U32 UR5, UR5, UR6, URZ ;  /* 0x0000000605057299 */ /* 0x000fc800080006ff */
[----:B--2---:R-:W-:-:S04]  /*3560*/  LOP3.LUT R0, R0, UR8, RZ, 0xc0, !PT ;  /* 0x0000000800007c12 */ /* 0x004fc8000f8ec0ff */
[----:B------:R-:W-:-:S13]  /*3570*/  ISETP.NE.AND P0, PT, R0, UR8, PT ;  /* 0x0000000800007c0c */ /* 0x000fda000bf05270 */
[----:B------:R-:W-:Y:S05]  /*3580*/  @P0 BRA `(.L_x_62) ;  /* 0x0000000000580947 */ /* 0x000fea0003800000 */
[----:B------:R-:W1:Y:S02]  /*3590*/  LDS R0, [UR4+0x18] ;  /* 0x00001804ff007984 */ /* 0x000e640008000800 */
[----:B-1----:R-:W-:-:S04]  /*35a0*/  LOP3.LUT R0, R0, UR5, RZ, 0xc0, !PT ;  /* 0x0000000500007c12 */ /* 0x002fc8000f8ec0ff */
[----:B------:R-:W-:-:S13]  /*35b0*/  ISETP.NE.AND P0, PT, R0, UR5, PT ;  /* 0x0000000500007c0c */ /* 0x000fda000bf05270 */
[----:B------:R-:W-:Y:S05]  /*35c0*/  @P0 BRA `(.L_x_63) ;  /* 0x00000000003c0947 */ /* 0x000fea0003800000 */
[----:B------:R-:W1:Y:S01]  /*35d0*/  S2R R2, SR_LANEID ;  /* 0x0000000000027919 */ /* 0x000e620000000000 */
[----:B------:R-:W-:Y:S01]  /*35e0*/  ULOP3.LUT UR8, URZ, UR8, URZ, 0x33, !UPT ;  /* 0x00000008ff087292 */ /* 0x000fe2000f8e33ff */
[----:B------:R-:W-:Y:S01]  /*35f0*/  LOP3.LUT R4, RZ, UR5, RZ, 0x33, !PT ;  /* 0x00000005ff047c12 */ /* 0x000fe2000f8e33ff */
[----:B------:R-:W-:Y:S02]  /*3600*/  VOTEU.ANY UR7, UPT, PT ;  /* 0x0000000000077886 */ /* 0x000fe400038e0100 */
[----:B------:R-:W-:Y:S01]  /*3610*/  UFLO.U32 UR7, UR7 ;  /* 0x00000007000772bd */ /* 0x000fe200080e0000 */
[----:B------:R-:W2:Y:S01]  /*3620*/  REDUX UR5, R4 ;  /* 0x00000000040573c4 */ /* 0x000ea20000000000 */
[----:B------:R-:W-:-:S06]  /*3630*/  IMAD.U32 R0, RZ, RZ, UR8 ;  /* 0x00000008ff007e24 */ /* 0x000fcc000f8e00ff */
[----:B------:R3:W-:Y:S01]  /*3640*/  UTCATOMSWS.AND URZ, UR8 ;  /* 0x0000000800ff79e3 */ /* 0x0007e20008000000 */
[----:B------:R-:W4:Y:S01]  /*3650*/  REDUX UR6, R0 ;  /* 0x00000000000673c4 */ /* 0x000f220000000000 */
[----:B-1----:R-:W-:Y:S01]  /*3660*/  ISETP.EQ.U32.AND P0, PT, R2, UR7, PT ;  /* 0x0000000702007c0c */ /* 0x002fe2000bf02070 */
[----:B--2---:R-:W-:Y:S01]  /*3670*/  IMAD.U32 R2, RZ, RZ, UR5 ;  /* 0x00000005ff027e24 */ /* 0x004fe2000f8e00ff */
[----:B----4-:R-:W-:-:S11]  /*3680*/  MOV R3, UR6 ;  /* 0x0000000600037c02 */ /* 0x010fd60008000f00 */
[----:B------:R3:W-:Y:S04]  /*3690*/  @P0 ATOMS.AND RZ, [UR4+0x14], R3 ;  /* 0x00001403ffff098c */ /* 0x0007e8000a800004 */
[----:B------:R3:W-:Y:S01]  /*36a0*/  @P0 ATOMS.AND RZ, [UR4+0x18], R2 ;  /* 0x00001802ffff098c */ /* 0x0007e2000a800004 */
[----:B------:R-:W-:Y:S05]  /*36b0*/  BRA `(.L_x_64) ;  /* 0x0000000000147947 */ /* 0x000fea0003800000 */
.L_x_63:
[----:B------:R-:W-:Y:S02]  /*36c0*/  MOV R2, 0x36e0 ;  /* 0x000036e000027802 */ /* 0x000fe40000000f00 */
[----:B----45:R-:W-:Y:S05]  /*36d0*/  CALL.REL.NOINC `($__internal_0_$__cuda_sm10x_tcgen05_guardrail_trap_col_being_dealloced_not_returned_by_alloc) ;  /* 0x0000007c00e87944 */ /* 0x030fea0003c00000 */
[----:B------:R-:W-:Y:S05]  /*36e0*/  BRA `(.L_x_64) ;  /* 0x0000000000087947 */ /* 0x000fea0003800000 */
.L_x_62:
[----:B------:R-:W-:Y:S02]  /*36f0*/  MOV R2, 0x3710 ;  /* 0x0000371000027802 */ /* 0x000fe40000000f00 */
[----:B----45:R-:W-:Y:S05]  /*3700*/  CALL.REL.NOINC `($__internal_2_$__cuda_sm10x_tcgen05_guardrail_trap_unallocated_columns_being_dealloced) ;  /* 0x0000007c00f47944 */ /* 0x030fea0003c00000 */
.L_x_64:
[----:B------:R-:W-:Y:S01]  /*3710*/  NOP ;  /* 0x0000000000007918 */ /* 0x000fe20000000000 */
[----:B---3--:R-:W-:Y:S05]  /*3720*/  EXIT ;  /* 0x000000000000794d */ /* 0x008fea0003800000 */
.L_x_48:
[----:B------:R-:W-:-:S09]  /*3730*/  UISETP.NE.OR UP2, UPT, UR8, 0x3, !UP2 ;  /* 0x000000030800788c */ /* 0x000fd2000d745670 */
[----:B------:R-:W-:Y:S05]  /*3740*/  BRA.U UP2, `(.L_x_65) ;  /* 0x0000001102147547 */ /* 0x000fea000b800000 */
[----:B------:R-:W1:Y:S01]  /*3750*/  LDC R0, c[0x0][0xb30] ;  /* 0x0002cc00ff007b82 */ /* 0x000e620000000800 */
[----:B------:R-:W2:Y:S01]  /*3760*/  LDCU.64 UR8, c[0x0][0x888] ;  /* 0x00011100ff0877ac */ /* 0x000ea20008000a00 */
[----:B------:R-:W-:Y:S02]  /*3770*/  HFMA2 R29, -RZ, RZ, 0, 0 ;  /* 0x00000000ff1d7431 */ /* 0x000fe400000001ff */
[----:B------:R-:W-:Y:S01]  /*3780*/  IMAD.MOV.U32 R31, RZ, RZ, 0x1 ;  /* 0x00000001ff1f7424 */ /* 0x000fe200078e00ff */
[----:B------:R-:W-:Y:S01]  /*3790*/  MOV R23, 0x4000 ;  /* 0x0000400000177802 */ /* 0x000fe20000000f00 */
[----:B------:R-:W4:Y:S01]  /*37a0*/  LDCU.64 UR4, c[0x0][0x890] ;  /* 0x00011200ff0477ac */ /* 0x000f220008000a00 */
[----:B------:R-:W-:Y:S01]  /*37b0*/  IMAD.MOV.U32 R30, RZ, RZ, RZ ;  /* 0x000000ffff1e7224 */ /* 0x000fe200078e00ff */
[----:B------:R-:W3:Y:S01]  /*37c0*/  LDC R19, c[0x0][0x370] ;  /* 0x0000dc00ff137b82 */ /* 0x000ee20000000800 */
[----:B------:R-:W-:Y:S01]  /*37d0*/  UMOV UR7, 0x400 ;  /* 0x0000040000077882 */ /* 0x000fe20000000000 */
[----:B------:R-:W-:-:S02]  /*37e0*/  UPLOP3.LUT UP1, UPT, UPT, UPT, UPT, 0x40, 0x4 ;  /* 0x000000000004789c */ /* 0x000fc40003f2e870 */
[----:B------:R-:W-:-:S04]  /*37f0*/  ULEA UR7, UR37, UR7, 0x18 ;  /* 0x0000000725077291 */ /* 0x000fc8000f8ec0ff */
[----:B------:R-:W3:Y:S01]  /*3800*/  LDC R2, c[0x0][0xb0c] ;  /* 0x0002c300ff027b82 */ /* 0x000ee20000000800 */
[----:B------:R-:W-:Y:S02]  /*3810*/  UIADD3 UR13, UPT, UPT, UR7, 0x58, URZ ;  /* 0x00000058070d7890 */ /* 0x000fe4000fffe0ff */
[----:B--2---:R-:W-:Y:S02]  /*3820*/  UISETP.NE.U32.AND UP2, UPT, UR8, URZ, UPT ;  /* 0x000000ff0800728c */ /* 0x004fe4000bf45070 */
[----:B------:R-:W-:Y:S02]  /*3830*/  UIADD3 UR33, UPT, UPT, UR7, 0x40, URZ ;  /* 0x0000004007217890 */ /* 0x000fe4000fffe0ff */
[----:B----4-:R-:W-:Y:S01]  /*3840*/  UISETP.NE.U32.AND UP3, UPT, UR4, URZ, UPT ;  /* 0x000000ff0400728c */ /* 0x010fe2000bf65070 */
[----:B------:R-:W2:Y:S01]  /*3850*/  LDC R18, c[0x0][0xb20] ;  /* 0x0002c800ff127b82 */ /* 0x000ea20000000800 */
[----:B-1----:R-:W-:Y:S01]  /*3860*/  ISETP.NE.AND P1, PT, R0, 0x1, PT ;  /* 0x000000010000780c */ /* 0x002fe20003f25270 */
[----:B------:R-:W-:-:S02]  /*3870*/  UISETP.NE.AND.EX UP2, UPT, UR9, URZ, UPT, UP2 ;  /* 0x000000ff0900728c */ /* 0x000fc4000bf45320 */
[----:B------:R-:W-:Y:S02]  /*3880*/  UIADD3 UR25, UPT, UPT, UR7, 0x48, URZ ;  /* 0x0000004807197890 */ /* 0x000fe4000fffe0ff */
[----:B------:R-:W-:Y:S02]  /*3890*/  UIADD3 UR17, UPT, UPT, UR7, 0x50, URZ ;  /* 0x0000005007117890 */ /* 0x000fe4000fffe0ff */
[----:B------:R-:W1:Y:S01]  /*38a0*/  LDC.64 R32, c[0x0][0x348] ;  /* 0x0000d200ff207b82 */ /* 0x000e620000000a00 */
[----:B------:R-:W-:Y:S02]  /*38b0*/  UPRMT UR13, UR37, 0x654, UR13 ;  /* 0x00000654250d7896 */ /* 0x000fe4000800000d */
[----:B------:R-:W-:-:S05]  /*38c0*/  UISETP.NE.AND.EX UP3, UPT, UR5, URZ, UPT, UP3 ;  /* 0x000000ff0500728c */ /* 0x000fca000bf65330 */
[----:B------:R-:W4:Y:S08]  /*38d0*/  LDC.64 R16, c[0x0][0xb10] ;  /* 0x0002c400ff107b82 */ /* 0x000f300000000a00 */
[----:B------:R-:W1:Y:S08]  /*38e0*/  LDC.64 R6, c[0x0][0xb18] ;  /* 0x0002c600ff067b82 */ /* 0x000e700000000a00 */
[----:B------:R-:W1:Y:S08]  /*38f0*/  LDC.64 R4, c[0x0][0xb28] ;  /* 0x0002ca00ff047b82 */ /* 0x000e700000000a00 */
[----:B--23--:R-:W1:Y:S02]  /*3900*/  LDC R22, c[0x0][0x374] ;  /* 0x0000dd00ff167b82 */ /* 0x00ce640000000800 */
.L_x_76:
[C---:B------:R-:W-:Y:S02]  /*3910*/  LEA R0, R30.reuse, UR7, 0x3 ;  /* 0x000000071e007c11 */ /* 0x040fe4000f8e18ff */
[----:B------:R-:W-:Y:S02]  /*3920*/  SHF.L.U32 R3, R29, 0x1f, RZ ;  /* 0x0000001f1d037819 */ /* 0x000fe400000006ff */
[----:B------:R-:W-:Y:S02]  /*3930*/  LEA R24, R30, UR7, 0x4 ;  /* 0x000000071e187c11 */ /* 0x000fe4000f8e20ff */
[----:B--2---:R-:W2:Y:S02]  /*3940*/  SYNCS.PHASECHK.TRANS64.TRYWAIT P0, [R0+URZ+0x90], R3 ;  /* 0x00009003000075a7 */ /* 0x004ea400080011ff */
[----:B--2---:R-:W-:Y:S05]  /*3950*/  @!P0 BRA `(.L_x_66) ;  /* 0x0000007400f88947 */ /* 0x004fea0003800000 */
.L_x_152:
[----:B------:R-:W-:Y:S01]  /*3960*/  ISETP.GE.AND P0, PT, R72, 0x1, PT ;  /* 0x000000014800780c */ /* 0x000fe20003f06270 */
[----:B------:R-:W3:Y:S01]  /*3970*/  LDS.128 R24, [R24+0x100] ;  /* 0x0001000018187984 */ /* 0x000ee20000000c00 */
[----:B--2---:R-:W-:Y:S01]  /*3980*/  VIADD R0, R0, 0xa0 ;  /* 0x000000a000007836 */ /* 0x004fe20000000000 */
[----:B------:R-:W-:Y:S01]  /*3990*/  @!PT LDS RZ, [RZ] ;  /* 0x00000000fffff984 */ /* 0x000fe20000000800 */
[----:B------:R-:W-:Y:S01]  /*39a0*/  @!PT LDS RZ, [RZ] ;  /* 0x00000000fffff984 */ /* 0x000fe20000000800 */
[----:B------:R-:W-:Y:S01]  /*39b0*/  @!PT LDS RZ, [RZ] ;  /* 0x00000000fffff984 */ /* 0x000fe20000000800 */
[----:B------:R-:W-:Y:S01]  /*39c0*/  @!PT LDS RZ, [RZ] ;  /* 0x00000000fffff984 */ /* 0x000fe20000000800 */
[----:B------:R2:W-:Y:S06]  /*39d0*/  MEMBAR.ALL.CTA ;  /* 0x0000000000007992 */ /* 0x0005ec0000008000 */
[----:B--2---:R-:W2:Y:S01]  /*39e0*/  FENCE.VIEW.ASYNC.S ;  /* 0x00000000000073c6 */ /* 0x004ea20000000000 */
[----:B------:R-:W-:Y:S04]  /*39f0*/  PRMT R0, RZ, 0x654, R0 ;  /* 0x00000654ff007816 */ /* 0x000fe80000000000 */
[----:B--2---:R2:W-:Y:S01]  /*3a00*/  SYNCS.ARRIVE.TRANS64.RED.A1T0 RZ, [R0+URZ], RZ ;  /* 0x000000ff00ff79a7 */ /* 0x0045e200081004ff */
[----:B---3--:R-:W-:Y:S11]  /*3a10*/  LOP3.LUT P3, RZ, R26, 0x1, RZ, 0xc0, !PT ;  /* 0x000000011aff7812 */ /* 0x008ff6000786c0ff */
[----:B------:R-:W-:Y:S02]  /*3a20*/  @!UPT UIADD3 URZ, UPT, UPT, URZ, URZ, URZ ;  /* 0x000000fffffff290 */ /* 0x000fe4000fffe0ff */
[----:B------:R-:W-:Y:S02]  /*3a30*/  @P3 MOV R13, R24 ;  /* 0x00000018000d3202 */ /* 0x000fe40000000f00 */
[----:B------:R-:W-:Y:S01]  /*3a40*/  @P3 LOP3.LUT R8, R25, 0xffff, RZ, 0xc0, !PT ;  /* 0x0000ffff19083812 */ /* 0x000fe200078ec0ff */
[----:B--2---:R-:W-:Y:S06]  /*3a50*/  @!P0 BRA `(.L_x_67) ;  /* 0x0000000000a48947 */ /* 0x004fec0003800000 */
[----:B-1----:R-:W-:Y:S01]  /*3a60*/  IMAD.HI.U32 R35, R22, R7, RZ ;  /* 0x0000000716237227 */ /* 0x002fe200078e00ff */
[----:B------:R-:W-:Y:S02]  /*3a70*/  ISETP.NE.AND P0, PT, R6, 0x1, PT ;  /* 0x000000010600780c */ /* 0x000fe40003f05270 */
[----:B------:R-:W-:Y:S01]  /*3a80*/  ISETP.NE.AND P2, PT, R72, 0x1, PT ;  /* 0x000000014800780c */ /* 0x000fe20003f45270 */
[----:B----4-:R-:W-:Y:S01]  /*3a90*/  IMAD.HI.U32 R34, R19, R16, RZ ;  /* 0x0000001013227227 */ /* 0x010fe200078e00ff */
[----:B------:R-:W-:Y:S02]  /*3aa0*/  SHF.R.U32.HI R35, RZ, R18, R35 ;  /* 0x00000012ff237219 */ /* 0x000fe40000011623 */
[----:B------:R-:W-:Y:S01]  /*3ab0*/  ISETP.NE.AND P4, PT, R2, 0x1, PT ;  /* 0x000000010200780c */ /* 0x000fe20003f85270 */
[----:B------:R-:W-:Y:S01]  /*3ac0*/  IMAD.HI.U32 R36, R13, R16, RZ ;  /* 0x000000100d247227 */ /* 0x000fe200078e00ff */
[----:B------:R-:W-:Y:S02]  /*3ad0*/  SHF.R.U32.HI R34, RZ, R17, R34 ;  /* 0x00000011ff227219 */ /* 0x000fe40000011622 */
[----:B------:R-:W-:Y:S01]  /*3ae0*/  SEL R3, R22, R35, !P0 ;  /* 0x0000002316037207 */ /* 0x000fe20004000000 */
[C---:B------:R-:W-:Y:S01]  /*3af0*/  IMAD.HI.U32 R35, R8.reuse, R7, RZ ;  /* 0x0000000708237227 */ /* 0x040fe200078e00ff */
[----:B------:R-:W-:Y:S02]  /*3b00*/  SEL R11, R19, R34, !P4 ;  /* 0x00000022130b7207 */ /* 0x000fe40006000000 */
[----:B------:R-:W-:Y:S01]  /*3b10*/  SHF.R.U32.HI R36, RZ, R17, R36 ;  /* 0x00000011ff247219 */ /* 0x000fe20000011624 */
[----:B------:R-:W-:Y:S01]  /*3b20*/  IMAD.HI.U32 R38, R3, R4, RZ ;  /* 0x0000000403267227 */ /* 0x000fe200078e00ff */
[----:B------:R-:W-:Y:S03]  /*3b30*/  SHF.R.U32.HI R35, RZ, R18, R35 ;  /* 0x00000012ff237219 */ /* 0x000fe60000011623 */
[----:B------:R-:W-:Y:S01]  /*3b40*/  IMAD.HI.U32 R34, R11, R4, RZ ;  /* 0x000000040b227227 */ /* 0x000fe200078e00ff */
[----:B------:R-:W-:Y:S02]  /*3b50*/  @P2 SHF.R.U32.HI R3, RZ, R5, R38 ;  /* 0x00000005ff032219 */ /* 0x000fe40000011626 */
[----:B------:R-:W-:Y:S02]  /*3b60*/  SEL R9, R8, R35, !P0 ;  /* 0x0000002308097207 */ /* 0x000fe40004000000 */
[----:B------:R-:W-:Y:S01]  /*3b70*/  @P2 SHF.R.U32.HI R11, RZ, R5, R34 ;  /* 0x00000005ff0b2219 */ /* 0x000fe20000011622 */
[C---:B------:R-:W-:Y:S01]  /*3b80*/  IMAD R10, R72.reuse, R3, RZ ;  /* 0x00000003480a7224 */ /* 0x040fe200078e02ff */
[----:B------:R-:W-:Y:S01]  /*3b90*/  SEL R3, R13, R36, !P4 ;  /* 0x000000240d037207 */ /* 0x000fe20006000000 */
[C---:B------:R-:W-:Y:S03]  /*3ba0*/  IMAD.HI.U32 R14, R9.reuse, R4, RZ ;  /* 0x00000004090e7227 */ /* 0x040fe600078e00ff */
[----:B------:R-:W-:Y:S01]  /*3bb0*/  ISETP.GE.AND P0, PT, R9, R10, PT ;  /* 0x0000000a0900720c */ /* 0x000fe20003f06270 */
[C---:B------:R-:W-:Y:S01]  /*3bc0*/  IMAD R12, R72.reuse, R11, RZ ;  /* 0x0000000b480c7224 */ /* 0x040fe200078e02ff */
[-C--:B------:R-:W-:Y:S04]  /*3bd0*/  SHF.R.U32.HI R14, RZ, R5.reuse, R14 ;  /* 0x00000005ff0e7219 */ /* 0x080fe8000001160e */
[----:B------:R-:W-:Y:S02]  /*3be0*/  ISETP.GE.OR P0, PT, R3, R12, P0 ;  /* 0x0000000c0300720c */ /* 0x000fe40000706670 */
[----:B------:R-:W-:Y:S05]  /*3bf0*/  SEL R15, R9, R14, !P2 ;  /* 0x0000000e090f7207 */ /* 0x000fea0005000000 */
[----:B------:R-:W-:Y:S04]  /*3c00*/  IMAD.MOV R14, RZ, RZ, -R15 ;  /* 0x000000ffff0e7224 */ /* 0x000fe800078e0a0f */
[----:B------:R-:W-:Y:S02]  /*3c10*/  IMAD R14, R72, R14, R9 ;  /* 0x0000000e480e7224 */ /* 0x000fe400078e0209 */
[C---:B------:R-:W-:Y:S05]  /*3c20*/  @!P0 IMAD.HI.U32 R10, R3.reuse, R4, RZ ;  /* 0x00000004030a8227 */ /* 0x040fea00078e00ff */
[----:B------:R-:W-:Y:S04]  /*3c30*/  @!P0 SHF.R.U32.HI R10, RZ, R5, R10 ;  /* 0x00000005ff0a8219 */ /* 0x000fe8000001160a */
[----:B------:R-:W-:Y:S01]  /*3c40*/  @!P0 SEL R0, R3, R10, !P2 ;  /* 0x0000000a03008207 */ /* 0x000fe20005000000 */
[----:B------:R-:W-:Y:S03]  /*3c50*/  IMAD.MOV R10, RZ, RZ, -R3 ;  /* 0x000000ffff0a7224 */ /* 0x000fe600078e0a03 */
[----:B------:R-:W-:Y:S01]  /*3c60*/  @!P0 IADD3 R15, PT, PT, R15, -R0, RZ ;  /* 0x800000000f0f8210 */ /* 0x000fe20007ffe0ff */
[----:B------:R-:W-:Y:S01]  /*3c70*/  @!P0 IMAD R0, R11, R14, R0 ;  /* 0x0000000e0b008224 */ /* 0x000fe200078e0200 */
[----:B------:R-:W-:Y:S01]  /*3c80*/  IADD3 R11, PT, PT, -R9, RZ, RZ ;  /* 0x000000ff090b7210 */ /* 0x000fe20007ffe1ff */
[----:B------:R-:W-:Y:S02]  /*3c90*/  IMAD R13, R2, R10, R13 ;  /* 0x0000000a020d7224 */ /* 0x000fe400078e020d */
[----:B------:R-:W-:Y:S02]  /*3ca0*/  @!P0 IMAD R9, R15, R72, R3 ;  /* 0x000000480f098224 */ /* 0x000fe400078e0203 */
[----:B------:R-:W-:Y:S02]  /*3cb0*/  @!P0 IMAD.MOV.U32 R3, RZ, RZ, R0 ;  /* 0x000000ffff038224 */ /* 0x000fe400078e0000 */
[----:B------:R-:W-:Y:S02]  /*3cc0*/  IMAD R8, R6, R11, R8 ;  /* 0x0000000b06087224 */ /* 0x000fe400078e0208 */
[----:B------:R-:W-:Y:S02]  /*3cd0*/  IMAD R13, R3, R2, R13 ;  /* 0x00000002030d7224 */ /* 0x000fe400078e020d */
[----:B------:R-:W-:Y:S02]  /*3ce0*/  IMAD R8, R9, R6, R8 ;  /* 0x0000000609087224 */ /* 0x000fe400078e0208 */
.L_x_67:
[----:B------:R-:W-:Y:S05]  /*3cf0*/  BRA.U UP1, `(.L_x_68) ;  /* 0x0000000101107547 */ /* 0x000fea000b800000 */
[----:B------:R-:W-:Y:S04]  /*3d00*/  MOV R0, UR6 ;  /* 0x0000000600007c02 */ /* 0x000fe80008000f00 */
[----:B------:R-:W-:Y:S04]  /*3d10*/  SHF.L.U32 R3, R0, 0x1f, RZ ;  /* 0x0000001f00037819 */ /* 0x000fe800000006ff */
[----:B------:R-:W2:Y:S02]  /*3d20*/  SYNCS.PHASECHK.TRANS64.TRYWAIT P0, [UR7+0x88], R3 ;  /* 0x00008803ff0075a7 */ /* 0x000ea40008001107 */
[----:B--2---:R-:W-:Y:S05]  /*3d30*/  @!P0 BRA `(.L_x_69) ;  /* 0x0000007400148947 */ /* 0x004fea0003800000 */
.L_x_68:
[----:B------:R-:W-:Y:S02]  /*3d40*/  R2UR UR35, R21 ;  /* 0x00000000152372ca */ /* 0x000fe400000e0000 */
[----:B------:R-:W-:Y:S02]  /*3d50*/  R2UR UR34, R20 ;  /* 0x00000000142272ca */ /* 0x000fe400000e0000 */
[----:B------:R-:W-:Y:S02]  /*3d60*/  ISETP.NE.U32.AND P2, PT, RZ, UR4, PT ;  /* 0x00000004ff007c0c */ /* 0x000fe4000bf45070 */
[----:B------:R-:W-:Y:S02]  /*3d70*/  SHF.L.U32 R12, R31, 0x1f, RZ ;  /* 0x0000001f1f0c7819 */ /* 0x000fe400000006ff */
[----:B------:R-:W-:Y:S05]  /*3d80*/  ISETP.NE.AND.EX P2, PT, RZ, UR5, PT, P2 ;  /* 0x00000005ff007c0c */ /* 0x000fea000bf45320 */
[----:B------:R-:W-:Y:S02]  /*3d90*/  USHF.L.U32 UR35, UR35, 0x7, URZ ;  /* 0x0000000723237899 */ /* 0x000fe400080006ff */
[----:B------:R-:W-:Y:S01]  /*3da0*/  USHF.L.U32 UR34, UR34, 0x8, URZ ;  /* 0x0000000822227899 */ /* 0x000fe200080006ff */
[----:B------:R-:W-:Y:S11]  /*3db0*/  BRA.U !UP3, `(.L_x_70) ;  /* 0x000000010b347547 */ /* 0x000ff6000b800000 */
[----:B------:R-:W-:Y:S01]  /*3dc0*/  UPLOP3.LUT UP0, UPT, UPT, UPT, UP2, 0x80, 0x8 ;  /* 0x000000000008789c */ /* 0x000fe20003f0f020 */
[----:B--2---:R-:W-:Y:S02]  /*3dd0*/  HFMA2 R0, -RZ, RZ, 0, 5.9604644775390625e-08 ;  /* 0x00000001ff007431 */ /* 0x004fe400000001ff */
[----:B------:R-:W-:Y:S03]  /*3de0*/  IMAD.MOV.U32 R155, RZ, RZ, 0x1 ;  /* 0x00000001ff9b7424 */ /* 0x000fe600078e00ff */
[----:B------:R-:W-:Y:S05]  /*3df0*/  PLOP3.LUT P0, PT, PT, PT, UP0, 0x80, 0x8 ;  /* 0x000000000008781c */ /* 0x000fea0003f0f008 */
[----:B------:R-:W2:Y:S01]  /*3e00*/  @UP0 LDCU.64 UR10, c[0x0][0x888] ;  /* 0x00011100ff0a07ac */ /* 0x000ea20008000a00 */
[----:B------:R-:W-:Y:S07]  /*3e10*/  @UP0 UIMAD UR8, UR36, UR4, URZ ;  /* 0x00000004240802a4 */ /* 0x000fee000f8e02ff */
[----:B------:R-:W-:Y:S01]  /*3e20*/  @!P0 PRMT R155, R0, 0x7610, R155 ;  /* 0x00007610009b8816 */ /* 0x000fe2000000009b */
[----:B--2---:R-:W-:Y:S03]  /*3e30*/  @UP0 UIMAD.WIDE UR10, UR8, 0x4, UR10 ;  /* 0x00000004080a08a5 */ /* 0x004fe6000f8e020a */
[----:B------:R-:W2:Y:S03]  /*3e40*/  @!UP0 LDCU UR8, c[0x0][0x880] ;  /* 0x00011000ff0887ac */ /* 0x000ea60008000800 */
[----:B------:R-:W-:Y:S01]  /*3e50*/  IMAD.U32 R10, RZ, RZ, UR10 ;  /* 0x0000000aff0a7e24 */ /* 0x000fe2000f8e00ff */
[----:B------:R-:W-:Y:S05]  /*3e60*/  MOV R11, UR11 ;  /* 0x0000000b000b7c02 */ /* 0x000fea0008000f00 */
[----:B-----5:R3:W5:Y:S02]  /*3e70*/  @P0 LDG.E R81, desc[UR46][R10.64] ;  /* 0x0000002e0a510981 */ /* 0x020764000c1e1900 */
[----:B--23--:R-:W-:Y:S07]  /*3e80*/  @!P0 IMAD.U32 R81, RZ, RZ, UR8 ;  /* 0x00000008ff518e24 */ /* 0x00cfee000f8e00ff */
.L_x_70:
[----:B-----5:R-:W-:Y:S01]  /*3e90*/  @!P2 FSETP.EQ.AND P0, PT, R81, RZ, PT ;  /* 0x000000ff5100a20b */ /* 0x020fe20003f02000 */
[----:B------:R-:W-:Y:S01]  /*3ea0*/  @!UPT UIADD3 URZ, UPT, UPT, URZ, URZ, URZ ;  /* 0x000000fffffff290 */ /* 0x000fe2000fffe0ff */
[----:B------:R-:W-:Y:S11]  /*3eb0*/  @!P2 BRA `(.L_x_71) ;  /* 0x000000000014a947 */ /* 0x000ff60003800000 */
[----:B------:R-:W-:Y:S02]  /*3ec0*/  LOP3.LUT P2, RZ, R155, 0xff, RZ, 0xc0, !PT ;  /* 0x000000ff9bff7812 */ /* 0x000fe4000784c0ff */
[----:B------:R-:W-:Y:S04]  /*3ed0*/  PLOP3.LUT P0, PT, PT, PT, UP0, 0x80, 0x8 ;  /* 0x000000000008781c */ /* 0x000fe80003f0f008 */
[----:B------:R-:W-:Y:S07]  /*3ee0*/  PLOP3.LUT P0, PT, P0, PT, PT, 0x8, 0x80 ;  /* 0x000000000080781c */ /* 0x000fee000070e170 */
[----:B------:R-:W-:Y:S11]  /*3ef0*/  @P2 FSETP.EQ.AND P0, PT, R81, RZ, PT ;  /* 0x000000ff5100220b */ /* 0x000ff60003f02000 */
[----:B------:R-:W-:Y:S02]  /*3f00*/  @!UPT UIADD3 URZ, UPT, UPT, URZ, URZ, URZ ;  /* 0x000000fffffff290 */ /* 0x000fe4000fffe0ff */
.L_x_71:
[----:B------:R-:W3:Y:S01]  /*3f10*/  SYNCS.PHASECHK.TRANS64.TRYWAIT P2, [UR7+0x60], R12 ;  /* 0x0000600cff0075a7 */ /* 0x000ee20008041107 */
[----:B------:R-:W-:Y:S04]  /*3f20*/  ELECT P4, URZ, PT ;  /* 0x0000000000ff782f */ /* 0x000fe80003880000 */
[----:B------:R-:W-:Y:S11]  /*3f30*/  PLOP3.LUT P4, PT, P0, P4, PT, 0xf2, 0x2f ;  /* 0x00000000002f781c */ /* 0x000ff60000789e72 */
[----:B------:R-:W-:Y:S02]  /*3f40*/  @!UPT UIADD3 URZ, UPT, UPT, URZ, URZ, URZ ;  /* 0x000000fffffff290 */ /* 0x000fe4000fffe0ff */
[----:B-1----:R-:W-:Y:S05]  /*3f50*/  @!P4 IADD3 R9, P0, PT, R32, 0x580, RZ ;  /* 0x000005802009c810 */ /* 0x002fea0007f1e0ff */
[----:B--2---:R-:W-:Y:S01]  /*3f60*/  @!P4 IMAD.X R0, RZ, RZ, R33, P0 ;  /* 0x000000ffff00c224 */ /* 0x004fe200000e0621 */
[----:B---3--:R-:W-:Y:S07]  /*3f70*/  @!P2 BRA `(.L_x_72) ;  /* 0x00000070009ca947 */ /* 0x008fee0003800000 */
.L_x_155:
[----:B------:R-:W-:Y:S01]  /*3f80*/  @!P4 R2UR UR8, R0 ;  /* 0x000000000008c2ca */ /* 0x000fe200000e0000 */
[----:B------:R-:W-:Y:S01]  /*3f90*/  VOTEU.ALL UP1, P4 ;  /* 0x0000000000ff7886 */ /* 0x000fe20002020000 */
[----:B------:R-:W-:Y:S01]  /*3fa0*/  @!P4 R2UR UR9, R9 ;  /* 0x000000000909c2ca */ /* 0x000fe200000e0000 */
[----:B------:R-:W-:Y:S01]  /*3fb0*/  @!P4 IMAD.MOV.U32 R0, RZ, RZ, 0x4000 ;  /* 0x00004000ff00c424 */ /* 0x000fe200078e00ff */
[----:B------:R-:W-:Y:S01]  /*3fc0*/  UMOV UR10, 0x0 ;  /* 0x00000000000a7882 */ /* 0x000fe20000000000 */
[----:B------:R-:W-:Y:S01]  /*3fd0*/  UMOV UR11, 0x10000000 ;  /* 0x10000000000b7882 */ /* 0x000fe20000000000 */
[----:B------:R-:W-:Y:S01]  /*3fe0*/  @!UP1 UIADD3 UR32, UPT, UPT, UR7, 0x400, URZ ;  /* 0x0000040007209890 */ /* 0x000fe2000fffe0ff */
[----:B------:R-:W-:Y:S01]  /*3ff0*/  @!P4 IADD3 R9, P0, PT, R32, 0x580, RZ ;  /* 0x000005802009c810 */ /* 0x000fe20007f1e0ff */
[----:B------:R-:W-:Y:S05]  /*4000*/  VOTEU.ALL UP1, P4 ;  /* 0x0000000000ff7886 */ /* 0x000fea0002020000 */
[----:B------:R-:W-:Y:S01]  /*4010*/  IMAD.U32 R11, RZ, RZ, UR8 ;  /* 0x00000008ff0b7e24 */ /* 0x000fe2000f8e00ff */
[----:B------:R-:W-:Y:S01]  /*4020*/  UPRMT UR8, UR37, 0x654, UR33 ;  /* 0x0000065425087896 */ /* 0x000fe20008000021 */
[----:B------:R-:W-:Y:S03]  /*4030*/  IMAD.U32 R10, RZ, RZ, UR9 ;  /* 0x00000009ff0a7e24 */ /* 0x000fe6000f8e00ff */
[----:B------:R-:W-:Y:S02]  /*4040*/  @!P4 R2UR UR15, R11 ;  /* 0x000000000b0fc2ca */ /* 0x000fe400000e0000 */
[----:B------:R-:W-:Y:S11]  /*4050*/  @!P4 R2UR UR14, R10 ;  /* 0x000000000a0ec2ca */ /* 0x000ff600000e0000 */
[----:B------:R-:W-:Y:S02]  /*4060*/  @!UPT UIADD3 URZ, UPT, UPT, URZ, URZ, URZ ;  /* 0x000000fffffff290 */ /* 0x000fe4000fffe0ff */
[----:B------:R2:W-:Y:S01]  /*4070*/  @!UP1 UTMALDG.3D [UR32], [UR14], desc[UR10] ;  /* 0x00000a200e0095b4 */ /* 0x0005e20008011000 */
[----:B------:R3:W-:Y:S01]  /*4080*/  @!P4 SYNCS.ARRIVE.TRANS64.RED.A0TR RZ, [UR7+0x40], R0 ;  /* 0x00004000ffffc9a7 */ /* 0x0007e20008300407 */
[----:B------:R-:W-:Y:S01]  /*4090*/  SYNCS.ARRIVE.TRANS64.RED.A1T0 RZ, [UR8], RZ ;  /* 0x000000ffffff79a7 */ /* 0x000fe20008100408 */
[----:B---3--:R-:W-:Y:S01]  /*40a0*/  @!P4 IMAD.X R0, RZ, RZ, R33, P0 ;  /* 0x000000ffff00c224 */ /* 0x008fe200000e0621 */
[----:B------:R-:W3:Y:S02]  /*40b0*/  SYNCS.PHASECHK.TRANS64.TRYWAIT P2, [UR7+0x68], R12 ;  /* 0x0000680cff0075a7 */ /* 0x000ee40008041107 */
[----:B--23--:R-:W-:Y:S05]  /*40c0*/  @!P2 BRA `(.L_x_73) ;  /* 0x000000700060a947 */ /* 0x00cfea0003800000 */
.L_x_157:
        /* <DEDUP_REMOVED lines=8> */
[----:B------:R-:W-:Y:S01]  /*4150*/  @!UP1 UIADD3 UR24, UPT, UPT, UR7, 0x4400, URZ ;  /* 0x0000440007189890 */ /* 0x000fe2000fffe0ff */
[----:B------:R-:W-:Y:S01]  /*4160*/  VOTEU.ALL UP1, P4 ;  /* 0x0000000000ff7886 */ /* 0x000fe20002020000 */
[----:B------:R-:W-:Y:S01]  /*4170*/  UMOV UR27, UR35 ;  /* 0x00000023001b7c82 */ /* 0x000fe20008000000 */
[----:B------:R-:W-:Y:S02]  /*4180*/  UMOV UR28, UR36 ;  /* 0x00000024001c7c82 */ /* 0x000fe40008000000 */
[----:B------:R-:W-:Y:S01]  /*4190*/  IMAD.U32 R11, RZ, RZ, UR8 ;  /* 0x00000008ff0b7e24 */ /* 0x000fe2000f8e00ff */
[----:B------:R-:W-:Y:S01]  /*41a0*/  UPRMT UR8, UR37, 0x654, UR25 ;  /* 0x0000065425087896 */ /* 0x000fe20008000019 */
[----:B------:R-:W-:Y:S02]  /*41b0*/  IMAD.U32 R10, RZ, RZ, UR9 ;  /* 0x00000009ff0a7e24 */ /* 0x000fe4000f8e00ff */
[----:B------:R-:W-:Y:S01]  /*41c0*/  @!P4 IMAD.X R20, RZ, RZ, R33, P0 ;  /* 0x000000ffff14c224 */ /* 0x000fe200000e0621 */
[----:B------:R-:W-:Y:S02]  /*41d0*/  @!P4 R2UR UR15, R11 ;  /* 0x000000000b0fc2ca */ /* 0x000fe400000e0000 */
[----:B------:R-:W-:Y:S11]  /*41e0*/  @!P4 R2UR UR14, R10 ;  /* 0x000000000a0ec2ca */ /* 0x000ff600000e0000 */
[----:B------:R-:W-:Y:S02]  /*41f0*/  @!UPT UIADD3 URZ, UPT, UPT, URZ, URZ, URZ ;  /* 0x000000fffffff290 */ /* 0x000fe4000fffe0ff */
[----:B------:R2:W-:Y:S01]  /*4200*/  @!UP1 UTMALDG.3D [UR24], [UR14], desc[UR10] ;  /* 0x00000a180e0095b4 */ /* 0x0005e20008011000 */
[----:B------:R2:W-:Y:S01]  /*4210*/  @!P4 SYNCS.ARRIVE.TRANS64.RED.A0TR RZ, [UR7+0x48], R0 ;  /* 0x00004800ffffc9a7 */ /* 0x0005e20008300407 */
[----:B------:R-:W-:Y:S01]  /*4220*/  SYNCS.ARRIVE.TRANS64.RED.A1T0 RZ, [UR8], RZ ;  /* 0x000000ffffff79a7 */ /* 0x000fe20008100408 */
[----:B------:R-:W3:Y:S02]  /*4230*/  SYNCS.PHASECHK.TRANS64.TRYWAIT P2, [UR7+0x70], R12 ;  /* 0x0000700cff0075a7 */ /* 0x000ee40008041107 */
[----:B--23--:R-:W-:Y:S05]  /*4240*/  @!P2 BRA `(.L_x_74) ;  /* 0x000000700018a947 */ /* 0x00cfea0003800000 */
.L_x_159:
[----:B------:R-:W2:Y:S01]  /*4250*/  LDC.64 R14, c[0x0][0xb10] ;  /* 0x0002c400ff0e7b82 */ /* 0x000ea20000000a00 */
[----:B------:R-:W-:Y:S01]  /*4260*/  @!P4 R2UR UR8, R20 ;  /* 0x000000001408c2ca */ /* 0x000fe200000e0000 */
[----:B------:R-:W-:Y:S01]  /*4270*/  VOTEU.ALL UP1, P4 ;  /* 0x0000000000ff7886 */ /* 0x000fe20002020000 */
[----:B------:R-:W-:Y:S01]  /*4280*/  @!P4 R2UR UR9, R21 ;  /* 0x000000001509c2ca */ /* 0x000fe200000e0000 */
[----:B------:R-:W-:Y:S01]  /*4290*/  UMOV UR10, 0x0 ;  /* 0x00000000000a7882 */ /* 0x000fe20000000000 */
[----:B------:R-:W-:Y:S03]  /*42a0*/  UMOV UR11, 0x10000000 ;  /* 0x10000000000b7882 */ /* 0x000fe60000000000 */
[----:B------:R-:W3:Y:S01]  /*42b0*/  LDC.64 R10, c[0x0][0xb18] ;  /* 0x0002c600ff0a7b82 */ /* 0x000ee20000000a00 */
[----:B------:R-:W-:Y:S01]  /*42c0*/  @!UP1 UIADD3 UR18, UPT, UPT, UR34, 0x80, URZ ;  /* 0x0000008022129890 */ /* 0x000fe2000fffe0ff */
[----:B------:R-:W-:Y:S01]  /*42d0*/  @P3 SHF.R.U32.HI R28, RZ, 0x10, R25 ;  /* 0x00000010ff1c3819 */ /* 0x000fe20000011619 */
[----:B------:R-:W-:Y:S01]  /*42e0*/  @!UP1 UIADD3 UR16, UPT, UPT, UR7, 0x8400, URZ ;  /* 0x0000840007109890 */ /* 0x000fe2000fffe0ff */
[----:B------:R-:W-:Y:S01]  /*42f0*/  VIADD R30, R30, 0x1 ;  /* 0x000000011e1e7836 */ /* 0x000fe20000000000 */
[----:B------:R-:W-:Y:S03]  /*4300*/  VOTEU.ALL UP1, P4 ;  /* 0x0000000000ff7886 */ /* 0x000fe60002020000 */
[----:B------:R-:W5:Y:S01]  /*4310*/  @!P1 LDC R0, c[0x0][0xb20] ;  /* 0x0002c800ff009b82 */ /* 0x000f620000000800 */
[----:B------:R-:W-:Y:S01]  /*4320*/  UMOV UR19, UR35 ;  /* 0x0000002300137c82 */ /* 0x000fe20008000000 */
[----:B------:R-:W-:Y:S01]  /*4330*/  IMAD.U32 R21, RZ, RZ, UR8 ;  /* 0x00000008ff157e24 */ /* 0x000fe2000f8e00ff */
[----:B------:R-:W-:Y:S05]  /*4340*/  UMOV UR20, UR36 ;  /* 0x0000002400147c82 */ /* 0x000fea0008000000 */
[----:B-1----:R-:W1:Y:S01]  /*4350*/  @!P1 LDC R3, c[0x0][0xb0c] ;  /* 0x0002c300ff039b82 */ /* 0x002e620000000800 */
[----:B------:R-:W-:Y:S01]  /*4360*/  IMAD.U32 R20, RZ, RZ, UR9 ;  /* 0x00000009ff147e24 */ /* 0x000fe2000f8e00ff */
[----:B------:R-:W-:Y:S01]  /*4370*/  UPRMT UR8, UR37, 0x654, UR17 ;  /* 0x0000065425087896 */ /* 0x000fe20008000011 */
[----:B------:R-:W-:Y:S03]  /*4380*/  @!P4 R2UR UR15, R21 ;  /* 0x00000000150fc2ca */ /* 0x000fe600000e0000 */
[----:B------:R-:W-:Y:S01]  /*4390*/  @!P4 R2UR UR14, R20 ;  /* 0x00000000140ec2ca */ /* 0x000fe200000e0000 */
[----:B------:R-:W-:Y:S11]  /*43a0*/  @!P4 IMAD.MOV.U32 R20, RZ, RZ, 0x4000 ;  /* 0x00004000ff14c424 */ /* 0x000ff600078e00ff */
[----:B------:R-:W-:Y:S01]  /*43b0*/  @!UPT UIADD3 URZ, UPT, UPT, URZ, URZ, URZ ;  /* 0x000000fffffff290 */ /* 0x000fe2000fffe0ff */
[----:B------:R1:W-:Y:S01]  /*43c0*/  @!UP1 UTMALDG.3D [UR16], [UR14], desc[UR10] ;  /* 0x00000a100e0095b4 */ /* 0x0003e20008011000 */
[----:B------:R1:W-:Y:S02]  /*43d0*/  @!P4 SYNCS.ARRIVE.TRANS64.RED.A0TR RZ, [UR7+0x50], R20 ;  /* 0x00005014ffffc9a7 */ /* 0x0003e40008300407 */
[----:B-1----:R-:W-:Y:S01]  /*43e0*/  @!P1 ISETP.NE.AND P2, PT, R3, 0x1, PT ;  /* 0x000000010300980c */ /* 0x002fe20003f45270 */
[C---:B--2---:R-:W-:Y:S01]  /*43f0*/  @!P1 IMAD.HI.U32 R14, R13.reuse, R14, RZ ;  /* 0x0000000e0d0e9227 */ /* 0x044fe200078e00ff */
[----:B---3--:R-:W-:Y:S03]  /*4400*/  @!P1 ISETP.NE.AND P0, PT, R10, 0x1, PT ;  /* 0x000000010a00980c */ /* 0x008fe60003f05270 */
[C---:B------:R-:W-:Y:S01]  /*4410*/  @!P1 IMAD.HI.U32 R11, R8.reuse, R11, RZ ;  /* 0x0000000b080b9227 */ /* 0x040fe200078e00ff */
[----:B------:R-:W-:Y:S04]  /*4420*/  @!P1 SHF.R.U32.HI R14, RZ, R15, R14 ;  /* 0x0000000fff0e9219 */ /* 0x000fe8000001160e */
[----:B-----5:R-:W-:Y:S01]  /*4430*/  @!P1 SHF.R.U32.HI R9, RZ, R0, R11 ;  /* 0x00000000ff099219 */ /* 0x020fe2000001160b */
[----:B------:R-:W-:Y:S01]  /*4440*/  SYNCS.ARRIVE.TRANS64.RED.A1T0 RZ, [UR8], RZ ;  /* 0x000000ffffff79a7 */ /* 0x000fe20008100408 */
[----:B------:R-:W-:Y:S02]  /*4450*/  @!P1 SEL R14, R13, R14, !P2 ;  /* 0x0000000e0d0e9207 */ /* 0x000fe40005000000 */
[----:B------:R-:W-:Y:S01]  /*4460*/  @!P1 SEL R9, R8, R9, !P0 ;  /* 0x0000000908099207 */ /* 0x000fe20004000000 */
[----:B------:R-:W1:Y:S04]  /*4470*/  SYNCS.PHASECHK.TRANS64.TRYWAIT P5, [UR7+0x78], R12 ;  /* 0x0000780cff0075a7 */ /* 0x000e6800080a1107 */
[----:B------:R-:W-:Y:S02]  /*4480*/  @!P1 IMAD.IADD R0, R9, 0x1, -R14 ;  /* 0x0000000109009824 */ /* 0x000fe400078e0a0e */
[----:B------:R-:W-:Y:S02]  /*4490*/  @!P1 IMAD.IADD R9, R14, 0x1, -R9 ;  /* 0x000000010e099824 */ /* 0x000fe400078e0a09 */
[----:B------:R-:W-:Y:S02]  /*44a0*/  @!P1 IMAD R13, R0, R3, R13 ;  /* 0x00000003000d9224 */ /* 0x000fe400078e020d */
[----:B------:R-:W-:Y:S01]  /*44b0*/  @!P1 IMAD R8, R9, R10, R8 ;  /* 0x0000000a09089224 */ /* 0x000fe200078e0208 */
[----:B-1----:R-:W-:Y:S06]  /*44c0*/  @!P5 BRA `(.L_x_75) ;  /* 0x0000006c0090d947 */ /* 0x002fec0003800000 */
.L_x_161:
[----:B-1----:R-:W-:Y:S01]  /*44d0*/  @!P4 IADD3 R3, P0, PT, R32, 0x580, RZ ;  /* 0x000005802003c810 */ /* 0x002fe20007f1e0ff */
[----:B------:R-:W-:Y:S01]  /*44e0*/  VOTEU.ALL UP1, P4 ;  /* 0x0000000000ff7886 */ /* 0x000fe20002020000 */
[----:B------:R-:W-:Y:S01]  /*44f0*/  UMOV UR18, 0x0 ;  /* 0x0000000000127882 */ /* 0x000fe20000000000 */
[----:B------:R-:W-:Y:S01]  /*4500*/  UMOV UR19, 0x10000000 ;  /* 0x1000000000137882 */ /* 0x000fe20000000000 */
[----:B------:R-:W-:Y:S01]  /*4510*/  @!P4 R2UR UR9, R3 ;  /* 0x000000000309c2ca */ /* 0x000fe200000e0000 */
[----:B------:R-:W-:Y:S01]  /*4520*/  @!P4 IMAD.X R0, RZ, RZ, R33, P0 ;  /* 0x000000ffff00c224 */ /* 0x000fe200000e0621 */
[----:B------:R-:W-:Y:S01]  /*4530*/  @!UP1 UIADD3 UR10, UPT, UPT, UR34, 0xc0, URZ ;  /* 0x000000c0220a9890 */ /* 0x000fe2000fffe0ff */
[----:B------:R-:W-:Y:S01]  /*4540*/  ISETP.NE.AND P0, PT, R30, 0x2, PT ;  /* 0x000000021e00780c */ /* 0x000fe20003f05270 */
[----:B------:R-:W-:Y:S01]  /*4550*/  UMOV UR11, UR35 ;  /* 0x00000023000b7c82 */ /* 0x000fe20008000000 */
[----:B------:R-:W-:Y:S01]  /*4560*/  UMOV UR12, UR36 ;  /* 0x00000024000c7c82 */ /* 0x000fe20008000000 */
[----:B------:R-:W-:Y:S01]  /*4570*/  @!P4 R2UR UR8, R0 ;  /* 0x000000000008c2ca */ /* 0x000fe200000e0000 */
[----:B------:R-:W-:Y:S01]  /*4580*/  IMAD.IADD R20, R8, 0x1, R154 ;  /* 0x0000000108147824 */ /* 0x000fe200078e029a */
[----:B------:R-:W-:Y:S01]  /*4590*/  @P3 R2UR UR36, R28 ;  /* 0x000000001c2432ca */ /* 0x000fe200000e0000 */
[----:B------:R-:W-:Y:S01]  /*45a0*/  IMAD.IADD R21, R13, 0x1, R156 ;  /* 0x000000010d157824 */ /* 0x000fe200078e029c */
[----:B------:R-:W-:Y:S02]  /*45b0*/  SEL R0, RZ, 0x1, P0 ;  /* 0x00000001ff007807 */ /* 0x000fe40000000000 */
[----:B------:R-:W-:Y:S01]  /*45c0*/  LOP3.LUT R31, R31, 0x1, RZ, 0x3c, !PT ;  /* 0x000000011f1f7812 */ /* 0x000fe200078e3cff */
[----:B------:R-:W-:Y:S01]  /*45d0*/  IMAD.U32 R10, RZ, RZ, UR9 ;  /* 0x00000009ff0a7e24 */ /* 0x000fe2000f8e00ff */
[----:B------:R-:W-:Y:S01]  /*45e0*/  @!UP1 UIADD3 UR9, UPT, UPT, UR7, 0x58, URZ ;  /* 0x0000005807099890 */ /* 0x000fe2000fffe0ff */
[----:B------:R-:W-:Y:S02]  /*45f0*/  LOP3.LUT R29, R29, R0, RZ, 0x3c, !PT ;  /* 0x000000001d1d7212 */ /* 0x000fe400078e3cff */
[----:B------:R-:W-:Y:S02]  /*4600*/  SEL R30, R30, RZ, P0 ;  /* 0x000000ff1e1e7207 */ /* 0x000fe40000000000 */
[----:B------:R-:W-:Y:S01]  /*4610*/  IMAD.U32 R11, RZ, RZ, UR8 ;  /* 0x00000008ff0b7e24 */ /* 0x000fe2000f8e00ff */
[----:B------:R-:W-:Y:S01]  /*4620*/  @!P4 R2UR UR14, R10 ;  /* 0x000000000a0ec2ca */ /* 0x000fe200000e0000 */
[----:B------:R-:W-:Y:S01]  /*4630*/  @!UP1 UIADD3 UR8, UPT, UPT, UR7, 0xc400, URZ ;  /* 0x0000c40007089890 */ /* 0x000fe2000fffe0ff */
[----:B------:R-:W-:Y:S02]  /*4640*/  VOTEU.ALL UP1, P4 ;  /* 0x0000000000ff7886 */ /* 0x000fe40002020000 */
[----:B------:R-:W-:Y:S11]  /*4650*/  @!P4 R2UR UR15, R11 ;  /* 0x000000000b0fc2ca */ /* 0x000ff600000e0000 */
[----:B------:R-:W-:Y:S02]  /*4660*/  @!UPT UIADD3 URZ, UPT, UPT, URZ, URZ, URZ ;  /* 0x000000fffffff290 */ /* 0x000fe4000fffe0ff */
[----:B------:R2:W-:Y:S01]  /*4670*/  @!UP1 UTMALDG.3D [UR8], [UR14], desc[UR18] ;  /* 0x000012080e0095b4 */ /* 0x0005e20008011000 */
[----:B------:R2:W-:Y:S01]  /*4680*/  @!P4 SYNCS.ARRIVE.TRANS64.RED.A0TR RZ, [UR7+0x58], R23 ;  /* 0x00005817ffffc9a7 */ /* 0x0005e20008300407 */
[----:B------:R-:W-:Y:S01]  /*4690*/  UPLOP3.LUT UP1, UPT, UPT, UPT, UPT, 0x80, 0x8 ;  /* 0x000000000008789c */ /* 0x000fe20003f2f070 */
[----:B------:R-:W-:Y:S01]  /*46a0*/  SYNCS.ARRIVE.TRANS64.RED.A1T0 RZ, [UR13], RZ ;  /* 0x000000ffffff79a7 */ /* 0x000fe2000810040d */
[----:B------:R-:W-:Y:S09]  /*46b0*/  @P3 BRA `(.L_x_76) ;  /* 0xfffffff000943947 */ /* 0x000ff2000383ffff */
[----:B------:R-:W-:-:S04]  /*46c0*/  SHF.L.U32 R3, R31, 0x1f, RZ ;  /* 0x0000001f1f037819 */ /* 0x000fc800000006ff */
[----:B------:R-:W1:Y:S02]  /*46d0*/  SYNCS.PHASECHK.TRANS64.TRYWAIT P0, [UR7+0x60], R3 ;  /* 0x00006003ff0075a7 */ /* 0x000e640008001107 */
[----:B-1----:R-:W-:Y:S05]  /*46e0*/  @!P0 BRA `(.L_x_77) ;  /* 0x0000006c00208947 */ /* 0x002fea0003800000 */
.L_x_163:
[----:B------:R-:W3:Y:S02]  /*46f0*/  SYNCS.PHASECHK.TRANS64.TRYWAIT P0, [UR7+0x68], R3 ;  /* 0x00006803ff0075a7 */ /* 0x000ee40008001107 */
[----:B---3--:R-:W-:Y:S05]  /*4700*/  @!P0 BRA `(.L_x_78) ;  /* 0x0000006c00308947 */ /* 0x008fea0003800000 */
.L_x_165:
[----:B------:R-:W3:Y:S02]  /*4710*/  SYNCS.PHASECHK.TRANS64.TRYWAIT P0, [UR7+0x70], R3 ;  /* 0x00007003ff0075a7 */ /* 0x000ee40008001107 */
[----:B---3--:R-:W-:Y:S05]  /*4720*/  @!P0 BRA `(.L_x_79) ;  /* 0x0000006c00408947 */ /* 0x008fea0003800000 */
.L_x_167:
[----:B-1----:R-:W-:-:S07]  /*4730*/  MOV R0, UR7 ;  /* 0x0000000700007c02 */ /* 0x002fce0008000f00 */
.L_x_80:
[----:B-1----:R-:W-:-:S04]  /*4740*/  SHF.L.U32 R3, R31, 0x1f, RZ ;  /* 0x0000001f1f037819 */ /* 0x002fc800000006ff */
[----:B------:R1:W3:Y:S03]  /*4750*/  SYNCS.PHASECHK.TRANS64.TRYWAIT P0, [R0+URZ+0x78], R3 ;  /* 0x00007803000075a7 */ /* 0x0002e600080011ff */
[----:B---3--:R-:W-:Y:S05]  /*4760*/  @!P0 NANOSLEEP.SYNCS 0x989680 ;  /* 0x009896800000895d */ /* 0x008fea0003900000 */
[----:B------:R-:W3:Y:S02]  /*4770*/  @!P0 SYNCS.PHASECHK.TRANS64 P0, [R0+URZ+0x78], R3 ;  /* 0x00007803000085a7 */ /* 0x000ee400080010ff */
[----:B--23--:R-:W-:Y:S05]  /*4780*/  @P0 EXIT ;  /* 0x000000000000094d */ /* 0x00cfea0003800000 */
[----:B------:R-:W-:Y:S05]  /*4790*/  BRA `(.L_x_80) ;  /* 0xfffffffc00e87947 */ /* 0x000fea000383ffff */
.L_x_65:
[----:B------:R-:W-:-:S06]  /*47a0*/  UISETP.GE.AND UP1, UPT, UR8, 0x4, UPT ;  /* 0x000000040800788c */ /* 0x000fcc000bf26270 */
[----:B------:R-:W-:-:S13]  /*47b0*/  PLOP3.LUT P0, PT, PT, PT, UP1, 0x80, 0x8 ;  /* 0x000000000008781c */ /* 0x000fda0003f0f018 */
[----:B------:R-:W-:Y:S05]  /*47c0*/  @!P0 EXIT ;  /* 0x000000000000894d */ /* 0x000fea0003800000 */
[----:B------:R-:W-:Y:S01]  /*47d0*/  BAR.SYNC.DEFER_BLOCKING 0x6, 0xa0 ;  /* 0x0182800000007b1d */ /* 0x000fe20000010000 */
[C---:B------:R-:W-:Y:S01]  /*47e0*/  IMAD.SHL.U32 R3, R170.reuse, 0x40, RZ ;  /* 0x00000040aa037824 */ /* 0x040fe200078e00ff */
[C---:B------:R-:W-:Y:S01]  /*47f0*/  LOP3.LUT R161, R170.reuse, 0x1, RZ, 0xc0, !PT ;  /* 0x00000001aaa17812 */ /* 0x040fe200078ec0ff */
[C---:B------:R-:W-:Y:S02]  /*4800*/  IMAD.U32 R79, R170.reuse, 0x10000, RZ ;  /* 0x00010000aa4f7824 */ /* 0x040fe400078e00ff */
[----:B------:R-:W-:Y:S02]  /*4810*/  HFMA2 R167, -RZ, RZ, 0, 5.9604644775390625e-08 ;  /* 0x00000001ffa77431 */ /* 0x000fe400000001ff */
[C---:B------:R-:W-:Y:S01]  /*4820*/  IMAD.SHL.U32 R160, R170.reuse, 0x8, RZ ;  /* 0x00000008aaa07824 */ /* 0x040fe200078e00ff */
[----:B------:R-:W-:Y:S01]  /*4830*/  UMOV UR48, 0x400 ;  /* 0x0000040000307882 */ /* 0x000fe20000000000 */
[----:B------:R-:W1:Y:S01]  /*4840*/  LDC R159, c[0x0][0x370] ;  /* 0x0000dc00ff9f7b82 */ /* 0x000e620000000800 */
[----:B------:R-:W-:Y:S01]  /*4850*/  ULEA UR48, UR37, UR48, 0x18 ;  /* 0x0000003025307291 */ /* 0x000fe2000f8ec0ff */
[----:B------:R-:W-:Y:S01]  /*4860*/  ISETP.NE.U32.AND P0, PT, R161, 0x1, PT ;  /* 0x00000001a100780c */ /* 0x000fe20003f05070 */
[----:B------:R-:W-:Y:S01]  /*4870*/  IMAD.MOV.U32 R169, RZ, RZ, 0x2 ;  /* 0x00000002ffa97424 */ /* 0x000fe200078e00ff */
[----:B------:R-:W-:Y:S01]  /*4880*/  LOP3.LUT R5, R3, 0x1c0, RZ, 0xc0, !PT ;  /* 0x000001c003057812 */ /* 0x000fe200078ec0ff */
[----:B------:R-:W-:Y:S01]  /*4890*/  UIADD3 UR4, UPT, UPT, UR48, 0x400, URZ ;  /* 0x0000040030047890 */ /* 0x000fe2000fffe0ff */
[----:B------:R-:W-:Y:S01]  /*48a0*/  LOP3.LUT R79, R79, 0x600000, RZ, 0xc0, !PT ;  /* 0x006000004f4f7812 */ /* 0x000fe200078ec0ff */
[----:B------:R-:W-:Y:S01]  /*48b0*/  IMAD.MOV.U32 R168, RZ, RZ, 0x4 ;  /* 0x00000004ffa87424 */ /* 0x000fe200078e00ff */
[----:B------:R-:W2:Y:S01]  /*48c0*/  LDC R74, c[0x0][0xb0c] ;  /* 0x0002c300ff4a7b82 */ /* 0x000ea20000000800 */
[----:B------:R-:W-:Y:S01]  /*48d0*/  R2P PR, R170, 0x6 ;  /* 0x00000006aa007804 */ /* 0x000fe20000000000 */
[----:B------:R-:W-:Y:S01]  /*48e0*/  IMAD.MOV.U32 R76, RZ, RZ, RZ ;  /* 0x000000ffff4c7224 */ /* 0x000fe200078e00ff */
[----:B------:R-:W-:Y:S01]  /*48f0*/  LOP3.LUT R160, R5, 0x38, R160, 0xf8, !PT ;  /* 0x0000003805a07812 */ /* 0x000fe200078ef8a0 */
[----:B------:R-:W-:Y:S01]  /*4900*/  IMAD.MOV.U32 R166, RZ, RZ, RZ ;  /* 0x000000ffffa67224 */ /* 0x000fe200078e00ff */
[----:B------:R-:W-:Y:S01]  /*4910*/  P2R R2, PR, RZ, 0x1 ;  /* 0x00000001ff027803 */ /* 0x000fe20000000000 */
[----:B------:R-:W-:Y:S01]  /*4920*/  IMAD.MOV.U32 R173, RZ, RZ, RZ ;  /* 0x000000ffffad7224 */ /* 0x000fe200078e00ff */
[----:B------:R-:W-:Y:S01]  /*4930*/  LOP3.LUT R160, R160, 0x1e00, R3, 0xf8, !PT ;  /* 0x00001e00a0a07812 */ /* 0x000fe200078ef803 */
[----:B------:R-:W4:Y:S01]  /*4940*/  LDC R157, c[0x0][0xb20] ;  /* 0x0002c800ff9d7b82 */ /* 0x000f220000000800 */
[----:B------:R-:W3:Y:S01]  /*4950*/  LDS R0, [UR48+0x120] ;  /* 0x00012030ff007984 */ /* 0x000ee20008000800 */
[----:B------:R-:W-:Y:S01]  /*4960*/  LOP3.LUT R170, R170, 0x60, RZ, 0xc0, !PT ;  /* 0x00000060aaaa7812 */ /* 0x000fe200078ec0ff */
[----:B------:R-:W-:Y:S01]  /*4970*/  IMAD.U32 R163, RZ, RZ, UR4 ;  /* 0x00000004ffa37e24 */ /* 0x000fe2000f8e00ff */
[----:B------:R-:W-:Y:S01]  /*4980*/  MOV R165, RZ ;  /* 0x000000ff00a57202 */ /* 0x000fe20000000f00 */
[----:B------:R-:W1:Y:S01]  /*4990*/  LDCU.64 UR52, c[0x0][0x348] ;  /* 0x00006900ff3477ac */ /* 0x000e620008000a00 */
[----:B------:R-:W-:-:S02]  /*49a0*/  SEL R169, R169, 0xfffffffe, !P1 ;  /* 0xfffffffea9a97807 */ /* 0x000fc40004800000 */
[----:B------:R-:W1:Y:S01]  /*49b0*/  LDC R73, c[0x0][0xb30] ;  /* 0x0002cc00ff497b82 */ /* 0x000e620000000800 */
[----:B------:R-:W-:Y:S01]  /*49c0*/  SEL R168, R168, 0xfffffffc, !P2 ;  /* 0xfffffffca8a87807 */ /* 0x000fe20005000000 */
[----:B------:R-:W1:Y:S01]  /*49d0*/  LDCU.64 UR38, c[0x0][0x888] ;  /* 0x00011100ff2677ac */ /* 0x000e620008000a00 */
[----:B------:R-:W1:Y:S05]  /*49e0*/  LDCU.64 UR44, c[0x0][0x890] ;  /* 0x00011200ff2c77ac */ /* 0x000e6a0008000a00 */
[----:B------:R-:W1:Y:S01]  /*49f0*/  LDC.64 R152, c[0x0][0xb10] ;  /* 0x0002c400ff987b82 */ /* 0x000e620000000a00 */
[----:B------:R-:W-:Y:S01]  /*4a00*/  UMOV UR49, URZ ;  /* 0x000000ff00317c82 */ /* 0x000fe20008000000 */
[----:B------:R-:W-:-:S06]  /*4a10*/  UMOV UR51, URZ ;  /* 0x000000ff00337c82 */ /* 0x000fcc0008000000 */
[----:B------:R-:W1:Y:S08]  /*4a20*/  LDC.64 R70, c[0x0][0xb18] ;  /* 0x0002c600ff467b82 */ /* 0x000e700000000a00 */
[----:B------:R-:W1:Y:S08]  /*4a30*/  LDC.64 R68, c[0x0][0xb28] ;  /* 0x0002ca00ff447b82 */ /* 0x000e700000000a00 */
[----:B------:R-:W1:Y:S01]  /*4a40*/  LDC.64 R150, c[0x0][0x8b0] ;  /* 0x00022c00ff967b82 */ /* 0x000e620000000a00 */
[----:B---3--:R-:W-:-:S07]  /*4a50*/  IMAD.IADD R79, R0, 0x1, R79 ;  /* 0x00000001004f7824 */ /* 0x008fce00078e024f */
[----:B------:R-:W3:Y:S08]  /*4a60*/  LDC.64 R148, c[0x0][0x8a8] ;  /* 0x00022a00ff947b82 */ /* 0x000ef00000000a00 */
[----:B--2-4-:R-:W1:Y:S02]  /*4a70*/  LDC R158, c[0x0][0x374] ;  /* 0x0000dd00ff9e7b82 */ /* 0x014e640000000800 */
.L_x_124:
[----:B------:R-:W-:Y:S02]  /*4a80*/  LEA R0, R173, UR48, 0x3 ;  /* 0x00000030ad007c11 */ /* 0x000fe4000f8e18ff */
[----:B------:R-:W-:Y:S02]  /*4a90*/  SHF.L.U32 R3, R165, 0x1f, RZ ;  /* 0x0000001fa5037819 */ /* 0x000fe400000006ff */
[----:B-1----:R-:W-:Y:S02]  /*4aa0*/  LEA R16, R173, UR48, 0x4 ;  /* 0x00000030ad107c11 */ /* 0x002fe4000f8e20ff */
[----:B------:R-:W2:Y:S02]  /*4ab0*/  SYNCS.PHASECHK.TRANS64.TRYWAIT P0, [R0+URZ+0x90], R3 ;  /* 0x00009003000075a7 */ /* 0x000ea400080011ff */
[----:B--23--:R-:W-:Y:S05]  /*4ac0*/  @!P0 BRA `(.L_x_81) ;  /* 0x0000006800708947 */ /* 0x00cfea0003800000 */
.L_x_168:
[----:B------:R-:W4:Y:S01]  /*4ad0*/  LDC.64 R12, c[0x0][0xb10] ;  /* 0x0002c400ff0c7b82 */ /* 0x000f220000000a00 */
[----:B------:R-:W3:Y:S01]  /*4ae0*/  LDS.128 R16, [R16+0x100] ;  /* 0x0001000010107984 */ /* 0x000ee20000000c00 */
[----:B-1----:R-:W-:Y:S01]  /*4af0*/  ISETP.NE.AND P1, PT, R73, 0x1, PT ;  /* 0x000000014900780c */ /* 0x002fe20003f25270 */
[----:B--2---:R-:W-:Y:S01]  /*4b00*/  VIADD R0, R0, 0xa0 ;  /* 0x000000a000007836 */ /* 0x004fe20000000000 */
[----:B------:R-:W-:Y:S04]  /*4b10*/  ISETP.GE.AND P0, PT, R72, 0x1, PT ;  /* 0x000000014800780c */ /* 0x000fe80003f06270 */
[----:B------:R-:W1:Y:S01]  /*4b20*/  LDC.64 R10, c[0x0][0xb18] ;  /* 0x0002c600ff0a7b82 */ /* 0x000e620000000a00 */
[----:B------:R-:W-:Y:S01]  /*4b30*/  PRMT R0, RZ, 0x654, R0 ;  /* 0x00000654ff007816 */ /* 0x000fe20000000000 */
[----:B------:R-:W-:Y:S01]  /*4b40*/  @!PT LDS RZ, [RZ] ;  /* 0x00000000fffff984 */ /* 0x000fe20000000800 */
[----:B------:R-:W-:Y:S01]  /*4b50*/  @!PT LDS RZ, [RZ] ;  /* 0x00000000fffff984 */ /* 0x000fe20000000800 */
[----:B------:R-:W-:Y:S01]  /*4b60*/  @!PT LDS RZ, [RZ] ;  /* 0x00000000fffff984 */ /* 0x000fe20000000800 */
[----:B------:R-:W-:Y:S01]  /*4b70*/  @!PT LDS RZ, [RZ] ;  /* 0x00000000fffff984 */ /* 0x000fe20000000800 */
[----:B------:R2:W-:Y:S06]  /*4b80*/  MEMBAR.ALL.CTA ;  /* 0x0000000000007992 */ /* 0x0005ec0000008000 */
[----:B--2---:R-:W2:Y:S01]  /*4b90*/  FENCE.VIEW.ASYNC.S ;  /* 0x00000000000073c6 */ /* 0x004ea20000000000 */
[----:B------:R-:W1:Y:S08]  /*4ba0*/  @!P1 LDC R14, c[0x0][0xb20] ;  /* 0x0002c800ff0e9b82 */ /* 0x000e700000000800 */
[----:B------:R-:W1:Y:S01]  /*4bb0*/  @!P1 LDC R9, c[0x0][0xb0c] ;  /* 0x0002c300ff099b82 */ /* 0x000e620000000800 */
[----:B--2---:R2:W-:Y:S01]  /*4bc0*/  SYNCS.ARRIVE.TRANS64.RED.A1T0 RZ, [R0+URZ], RZ ;  /* 0x000000ff00ff79a7 */ /* 0x0045e200081004ff */
[----:B---3--:R-:W-:Y:S04]  /*4bd0*/  LOP3.LUT P4, RZ, R18, 0x1, RZ, 0xc0, !PT ;  /* 0x0000000112ff7812 */ /* 0x008fe8000788c0ff */
[----:B------:R-:W-:Y:S09]  /*4be0*/  P2R R171, PR, RZ, 0x10 ;  /* 0x00000010ffab7803 */ /* 0x000ff20000000000 */
[----:B------:R-:W-:Y:S02]  /*4bf0*/  @P4 MOV R77, R16 ;  /* 0x00000010004d4202 */ /* 0x000fe40000000f00 */
[----:B------:R-:W-:Y:S01]  /*4c00*/  @P4 LOP3.LUT R75, R17, 0xffff, RZ, 0xc0, !PT ;  /* 0x0000ffff114b4812 */ /* 0x000fe200078ec0ff */
[----:B--2-4-:R-:W-:Y:S06]  /*4c10*/  @!P0 BRA `(.L_x_82) ;  /* 0x0000000000a48947 */ /* 0x014fec0003800000 */
[----:B------:R-:W-:Y:S01]  /*4c20*/  IMAD.HI.U32 R24, R158, R71, RZ ;  /* 0x000000479e187227 */ /* 0x000fe200078e00ff */
[----:B------:R-:W-:Y:S02]  /*4c30*/  ISETP.NE.AND P0, PT, R70, 0x1, PT ;  /* 0x000000014600780c */ /* 0x000fe40003f05270 */
[----:B------:R-:W-:Y:S01]  /*4c40*/  ISETP.NE.AND P2, PT, R72, 0x1, PT ;  /* 0x000000014800780c */ /* 0x000fe20003f45270 */
[-C--:B------:R-:W-:Y:S01]  /*4c50*/  IMAD.HI.U32 R22, R159, R152.reuse, RZ ;  /* 0x000000989f167227 */ /* 0x080fe200078e00ff */
[----:B------:R-:W-:Y:S02]  /*4c60*/  SHF.R.U32.HI R23, RZ, R157, R24 ;  /* 0x0000009dff177219 */ /* 0x000fe40000011618 */
[----:B------:R-:W-:Y:S01]  /*4c70*/  ISETP.NE.AND P3, PT, R74, 0x1, PT ;  /* 0x000000014a00780c */ /* 0x000fe20003f65270 */
[----:B------:R-:W-:Y:S01]  /*4c80*/  IMAD.HI.U32 R28, R75, R71, RZ ;  /* 0x000000474b1c7227 */ /* 0x000fe200078e00ff */
[----:B------:R-:W-:Y:S02]  /*4c90*/  SHF.R.U32.HI R22, RZ, R153, R22 ;  /* 0x00000099ff167219 */ /* 0x000fe40000011616 */
[----:B------:R-:W-:Y:S01]  /*4ca0*/  SEL R3, R158, R23, !P0 ;  /* 0x000000179e037207 */ /* 0x000fe20004000000 */
[----:B------:R-:W-:Y:S01]  /*4cb0*/  IMAD.HI.U32 R26, R77, R152, RZ ;  /* 0x000000984d1a7227 */ /* 0x000fe200078e00ff */
[----:B------:R-:W-:Y:S03]  /*4cc0*/  SEL R7, R159, R22, !P3 ;  /* 0x000000169f077207 */ /* 0x000fe60005800000 */
[-C--:B------:R-:W-:Y:S01]  /*4cd0*/  IMAD.HI.U32 R22, R3, R68.reuse, RZ ;  /* 0x0000004403167227 */ /* 0x080fe200078e00ff */
[----:B------:R-:W-:Y:S03]  /*4ce0*/  SHF.R.U32.HI R26, RZ, R153, R26 ;  /* 0x00000099ff1a7219 */ /* 0x000fe6000001161a */
[----:B------:R-:W-:Y:S01]  /*4cf0*/  IMAD.HI.U32 R24, R7, R68, RZ ;  /* 0x0000004407187227 */ /* 0x000fe200078e00ff */
[----:B------:R-:W-:Y:S02]  /*4d00*/  @P2 SHF.R.U32.HI R3, RZ, R69, R22 ;  /* 0x00000045ff032219 */ /* 0x000fe40000011616 */
[----:B------:R-:W-:Y:S02]  /*4d10*/  SHF.R.U32.HI R22, RZ, R157, R28 ;  /* 0x0000009dff167219 */ /* 0x000fe4000001161c */
[----:B------:R-:W-:Y:S01]  /*4d20*/  @P2 SHF.R.U32.HI R7, RZ, R69, R24 ;  /* 0x00000045ff072219 */ /* 0x000fe20000011618 */
[C---:B------:R-:W-:Y:S01]  /*4d30*/  IMAD R2, R72.reuse, R3, RZ ;  /* 0x0000000348027224 */ /* 0x040fe200078e02ff */
[----:B------:R-:W-:Y:S02]  /*4d40*/  SEL R5, R75, R22, !P0 ;  /* 0x000000164b057207 */ /* 0x000fe40004000000 */
[----:B------:R-:W-:Y:S01]  /*4d50*/  SEL R3, R77, R26, !P3 ;  /* 0x0000001a4d037207 */ /* 0x000fe20005800000 */
[----:B------:R-:W-:Y:S01]  /*4d60*/  IMAD R4, R72, R7, RZ ;  /* 0x0000000748047224 */ /* 0x000fe200078e02ff */
[C---:B------:R-:W-:Y:S01]  /*4d70*/  ISETP.GE.AND P0, PT, R5.reuse, R2, PT ;  /* 0x000000020500720c */ /* 0x040fe20003f06270 */
[----:B------:R-:W-:Y:S03]  /*4d80*/  IMAD.HI.U32 R6, R5, R68, RZ ;  /* 0x0000004405067227 */ /* 0x000fe600078e00ff */
[----:B------:R-:W-:Y:S01]  /*4d90*/  ISETP.GE.OR P0, PT, R3, R4, P0 ;  /* 0x000000040300720c */ /* 0x000fe20000706670 */
[----:B------:R-:W-:Y:S01]  /*4da0*/  IMAD.MOV R4, RZ, RZ, -R3 ;  /* 0x000000ffff047224 */ /* 0x000fe200078e0a03 */
[-C--:B------:R-:W-:Y:S03]  /*4db0*/  SHF.R.U32.HI R6, RZ, R69.reuse, R6 ;  /* 0x00000045ff067219 */ /* 0x080fe60000011606 */
[----:B------:R-:W-:Y:S01]  /*4dc0*/  IMAD R77, R74, R4, R77 ;  /* 0x000000044a4d7224 */ /* 0x000fe200078e024d */
[----:B------:R-:W-:Y:S05]  /*4dd0*/  SEL R15, R5, R6, !P2 ;  /* 0x00000006050f7207 */ /* 0x000fea0005000000 */
[----:B------:R-:W-:Y:S02]  /*4de0*/  IMAD.MOV R6, RZ, RZ, -R15 ;  /* 0x000000ffff067224 */ /* 0x000fe400078e0a0f */
[C---:B------:R-:W-:Y:S04]  /*4df0*/  @!P0 IMAD.HI.U32 R2, R3.reuse, R68, RZ ;  /* 0x0000004403028227 */ /* 0x040fe800078e00ff */
[----:B------:R-:W-:Y:S01]  /*4e00*/  IMAD R6, R72, R6, R5 ;  /* 0x0000000648067224 */ /* 0x000fe200078e0205 */
[----:B------:R-:W-:Y:S04]  /*4e10*/  @!P0 SHF.R.U32.HI R2, RZ, R69, R2 ;  /* 0x00000045ff028219 */ /* 0x000fe80000011602 */
[----:B------:R-:W-:Y:S02]  /*4e20*/  @!P0 SEL R0, R3, R2, !P2 ;  /* 0x0000000203008207 */ /* 0x000fe40005000000 */
[----:B------:R-:W-:Y:S02]  /*4e30*/  IADD3 R2, PT, PT, -R5, RZ, RZ ;  /* 0x000000ff05027210 */ /* 0x000fe40007ffe1ff */
[----:B------:R-:W-:Y:S01]  /*4e40*/  @!P0 IADD3 R8, PT, PT, R15, -R0, RZ ;  /* 0x800000000f088210 */ /* 0x000fe20007ffe0ff */
[----:B------:R-:W-:Y:S02]  /*4e50*/  @!P0 IMAD R0, R7, R6, R0 ;  /* 0x0000000607008224 */ /* 0x000fe400078e0200 */
[----:B------:R-:W-:Y:S02]  /*4e60*/  IMAD R75, R70, R2, R75 ;  /* 0x00000002464b7224 */ /* 0x000fe400078e024b */
[----:B------:R-:W-:Y:S02]  /*4e70*/  @!P0 IMAD R5, R8, R72, R3 ;  /* 0x0000004808058224 */ /* 0x000fe400078e0203 */
[----:B------:R-:W-:Y:S04]  /*4e80*/  @!P0 IMAD.MOV.U32 R3, RZ, RZ, R0 ;  /* 0x000000ffff038224 */ /* 0x000fe800078e0000 */
[----:B------:R-:W-:Y:S02]  /*4e90*/  IMAD R77, R3, R74, R77 ;  /* 0x0000004a034d7224 */ /* 0x000fe400078e024d */
[----:B------:R-:W-:Y:S07]  /*4ea0*/  IMAD R75, R5, R70, R75 ;  /* 0x00000046054b7224 */ /* 0x000fee00078e024b */
.L_x_82:
[----:B-1----:R-:W-:Y:S01]  /*4eb0*/  @!P1 ISETP.NE.AND P0, PT, R10, 0x1, PT ;  /* 0x000000010a00980c */ /* 0x002fe20003f05270 */
[----:B------:R-:W-:Y:S01]  /*4ec0*/  @!P1 IMAD.HI.U32 R3, R75, R11, RZ ;  /* 0x0000000b4b039227 */ /* 0x000fe200078e00ff */
[----:B------:R-:W-:Y:S01]  /*4ed0*/  R2UR UR42, R21 ;  /* 0x00000000152a72ca */ /* 0x000fe200000e0000 */
[----:B------:R-:W-:Y:S01]  /*4ee0*/  BSSY.RECONVERGENT B6, `(.L_x_83) ;  /* 0x0000031000067945 */ /* 0x000fe20003800200 */
[----:B------:R-:W-:Y:S01]  /*4ef0*/  R2UR UR41, R20 ;  /* 0x00000000142972ca */ /* 0x000fe200000e0000 */
[----:B------:R-:W-:Y:S01]  /*4f00*/  @!P1 IMAD.HI.U32 R0, R77, R12, RZ ;  /* 0x0000000c4d009227 */ /* 0x000fe200078e00ff */
[----:B------:R-:W-:Y:S02]  /*4f10*/  @!P1 SHF.R.U32.HI R2, RZ, R14, R3 ;  /* 0x0000000eff029219 */ /* 0x000fe40000011603 */
[----:B------:R-:W-:Y:S01]  /*4f20*/  @!P1 ISETP.NE.AND P2, PT, R9, 0x1, PT ;  /* 0x000000010900980c */ /* 0x000fe20003f45270 */
[----:B------:R-:W-:Y:S01]  /*4f30*/  VIADD R173, R173, 0x1 ;  /* 0x00000001adad7836 */ /* 0x000fe20000000000 */
[----:B------:R-:W-:Y:S02]  /*4f40*/  @!P1 SEL R2, R75, R2, !P0 ;  /* 0x000000024b029207 */ /* 0x000fe40004000000 */
[----:B------:R-:W-:Y:S02]  /*4f50*/  @!P1 SHF.R.U32.HI R0, RZ, R13, R0 ;  /* 0x0000000dff009219 */ /* 0x000fe40000011600 */
[----:B------:R-:W-:Y:S01]  /*4f60*/  LOP3.LUT P0, RZ, R163, 0x3f0, RZ, 0xc0, !PT ;  /* 0x000003f0a3ff7812 */ /* 0x000fe2000780c0ff */
[----:B------:R-:W-:Y:S01]  /*4f70*/  USHF.L.U32 UR42, UR42, 0x7, URZ ;  /* 0x000000072a2a7899 */ /* 0x000fe200080006ff */
[----:B------:R-:W-:Y:S01]  /*4f80*/  @!P1 SEL R3, R77, R0, !P2 ;  /* 0x000000004d039207 */ /* 0x000fe20005000000 */
[----:B------:R-:W-:Y:S01]  /*4f90*/  USHF.L.U32 UR41, UR41, 0x8, URZ ;  /* 0x0000000829297899 */ /* 0x000fe200080006ff */
[----:B------:R-:W-:Y:S03]  /*4fa0*/  @P4 SHF.R.U32.HI R164, RZ, 0x10, R17 ;  /* 0x00000010ffa44819 */ /* 0x000fe60000011611 */
[----:B------:R-:W-:Y:S02]  /*4fb0*/  @!P1 IMAD.IADD R0, R2, 0x1, -R3 ;  /* 0x0000000102009824 */ /* 0x000fe400078e0a03 */
[----:B------:R-:W-:Y:S02]  /*4fc0*/  @!P1 IMAD.IADD R2, R3, 0x1, -R2 ;  /* 0x0000000103029824 */ /* 0x000fe400078e0a02 */
[----:B------:R-:W-:Y:S02]  /*4fd0*/  @!P1 IMAD R77, R0, R9, R77 ;  /* 0x00000009004d9224 */ /* 0x000fe400078e024d */
[----:B------:R-:W-:Y:S01]  /*4fe0*/  @!P1 IMAD R75, R2, R10, R75 ;  /* 0x0000000a024b9224 */ /* 0x000fe200078e024b */
[----:B------:R-:W-:Y:S06]  /*4ff0*/  @!P0 BRA `(.L_x_84) ;  /* 0x00000000007c8947 */ /* 0x000fec0003800000 */
[----:B------:R-:W1:Y:S01]  /*5000*/  LDCU.64 UR8, c[0x4][0x80] ;  /* 0x01001000ff0877ac */ /* 0x000e620008000a00 */
[----:B------:R-:W-:Y:S01]  /*5010*/  MOV R2, 0x0 ;  /* 0x0000000000027802 */ /* 0x000fe20000000f00 */
[----:B------:R-:W-:Y:S02]  /*5020*/  HFMA2 R12, -RZ, RZ, 0, 5.9604644775390625e-08 ;  /* 0x00000001ff0c7431 */ /* 0x000fe400000001ff */
[----:B------:R-:W-:Y:S01]  /*5030*/  IMAD.MOV.U32 R8, RZ, RZ, 0x70 ;  /* 0x00000070ff087424 */ /* 0x000fe200078e00ff */
[----:B------:R2:W3:Y:S01]  /*5040*/  LDC.64 R14, c[0x4][R2] ;  /* 0x01000000020e7b82 */ /* 0x0004e20000000a00 */
[----:B------:R-:W4:Y:S01]  /*5050*/  LDCU.64 UR6, c[0x4][0x88] ;  /* 0x01001100ff0677ac */ /* 0x000f220008000a00 */
[----:B------:R-:W-:Y:S01]  /*5060*/  IMAD.MOV.U32 R13, RZ, RZ, RZ ;  /* 0x000000ffff0d7224 */ /* 0x000fe200078e00ff */
[----:B------:R-:W2:Y:S01]  /*5070*/  LDCU.64 UR4, c[0x4][0x8] ;  /* 0x01000100ff0477ac */ /* 0x000ea20008000a00 */
[----:B-1----:R-:W-:Y:S01]  /*5080*/  MOV R5, UR9 ;  /* 0x0000000900057c02 */ /* 0x002fe20008000f00 */
[----:B------:R-:W-:Y:S01]  /*5090*/  IMAD.U32 R4, RZ, RZ, UR8 ;  /* 0x00000008ff047e24 */ /* 0x000fe2000f8e00ff */
[----:B----4-:R-:W-:Y:S01]  /*50a0*/  MOV R7, UR7 ;  /* 0x0000000700077c02 */ /* 0x010fe20008000f00 */
[----:B------:R-:W-:Y:S01]  /*50b0*/  IMAD.U32 R6, RZ, RZ, UR6 ;  /* 0x00000006ff067e24 */ /* 0x000fe2000f8e00ff */
[----:B--2---:R-:W-:Y:S01]  /*50c0*/  MOV R11, UR5 ;  /* 0x00000005000b7c02 */ /* 0x004fe20008000f00 */
[----:B------:R-:W-:Y:S02]  /*50d0*/  IMAD.U32 R10, RZ, RZ, UR4 ;  /* 0x00000004ff0a7e24 */ /* 0x000fe4000f8e00ff */
[----:B------:R-:W-:Y:S07]  /*50e0*/  LEPC R20, `(.L_x_85) ;  /* 0x000000001014794e */ /* 0x000fee0000000000 */
[----:B---3-5:R-:W-:Y:S05]  /*50f0*/  CALL.ABS.NOINC R14 ;  /* 0x000000000e007343 */ /* 0x028fea0003c00000 */
.L_x_85:
[----:B------:R-:W1:Y:S01]  /*5100*/  LDCU.64 UR8, c[0x4][0x80] ;  /* 0x01001000ff0877ac */ /* 0x000e620008000a00 */
[----:B------:R-:W2:Y:S01]  /*5110*/  LDC.64 R2, c[0x4][R2] ;  /* 0x0100000002027b82 */ /* 0x000ea20000000a00 */
[----:B------:R-:W-:Y:S02]  /*5120*/  HFMA2 R12, -RZ, RZ, 0, 5.9604644775390625e-08 ;  /* 0x00000001ff0c7431 */ /* 0x000fe400000001ff */
[----:B------:R-:W-:Y:S02]  /*5130*/  IMAD.MOV.U32 R8, RZ, RZ, 0x70 ;  /* 0x00000070ff087424 */ /* 0x000fe400078e00ff */
[----:B------:R-:W-:Y:S01]  /*5140*/  IMAD.MOV.U32 R13, RZ, RZ, RZ ;  /* 0x000000ffff0d7224 */ /* 0x000fe200078e00ff */
[----:B------:R-:W3:Y:S01]  /*5150*/  LDCU.64 UR6, c[0x4][0x88] ;  /* 0x01001100ff0677ac */ /* 0x000ee20008000a00 */
[----:B------:R-:W4:Y:S01]  /*5160*/  LDCU.64 UR4, c[0x4][0x8] ;  /* 0x01000100ff0477ac */ /* 0x000f220008000a00 */
[----:B-1----:R-:W-:Y:S02]  /*5170*/  MOV R4, UR8 ;  /* 0x0000000800047c02 */ /* 0x002fe40008000f00 */
[----:B------:R-:W-:Y:S02]  /*5180*/  MOV R5, UR9 ;  /* 0x0000000900057c02 */ /* 0x000fe40008000f00 */
[----:B---3--:R-:W-:Y:S01]  /*5190*/  MOV R7, UR7 ;  /* 0x0000000700077c02 */ /* 0x008fe20008000f00 */
[----:B------:R-:W-:Y:S01]  /*51a0*/  IMAD.U32 R6, RZ, RZ, UR6 ;  /* 0x00000006ff067e24 */ /* 0x000fe2000f8e00ff */
[----:B----4-:R-:W-:Y:S01]  /*51b0*/  MOV R11, UR5 ;  /* 0x00000005000b7c02 */ /* 0x010fe20008000f00 */
[----:B------:R-:W-:Y:S02]  /*51c0*/  IMAD.U32 R10, RZ, RZ, UR4 ;  /* 0x00000004ff0a7e24 */ /* 0x000fe4000f8e00ff */
[----:B------:R-:W-:Y:S07]  /*51d0*/  LEPC R20, `(.L_x_84) ;  /* 0x000000001014794e */ /* 0x000fee0000000000 */
[----:B--2---:R-:W-:Y:S05]  /*51e0*/  CALL.ABS.NOINC R2 ;  /* 0x0000000002007343 */ /* 0x004fea0003c00000 */
.L_x_84:
[----:B------:R-:W-:Y:S05]  /*51f0*/  BSYNC.RECONVERGENT B6 ;  /* 0x0000000000067941 */ /* 0x000fea0003800200 */
.L_x_83:
[----:B------:R-:W-:Y:S01]  /*5200*/  ISETP.NE.U32.AND P4, PT, R150, RZ, PT ;  /* 0x000000ff9600720c */ /* 0x000fe20003f85070 */
[----:B------:R-:W-:Y:S01]  /*5210*/  UISETP.NE.AND UP2, UPT, UR50, URZ, UPT ;  /* 0x000000ff3200728c */ /* 0x000fe2000bf45270 */
[----:B------:R-:W-:Y:S01]  /*5220*/  ISETP.NE.U32.AND P2, PT, RZ, UR38, PT ;  /* 0x00000026ff007c0c */ /* 0x000fe2000bf45070 */
[----:B------:R-:W-:Y:S01]  /*5230*/  UISETP.NE.U32.AND UP1, UPT, UR44, URZ, UPT ;  /* 0x000000ff2c00728c */ /* 0x000fe2000bf25070 */
[----:B------:R-:W-:Y:S01]  /*5240*/  ISETP.NE.AND.EX P4, PT, R151, RZ, PT, P4 ;  /* 0x000000ff9700720c */ /* 0x000fe20003f85340 */
[----:B------:R-:W-:Y:S01]  /*5250*/  UPLOP3.LUT UP0, UPT, UPT, UPT, UPT, 0x40, 0x4 ;  /* 0x000000000004789c */ /* 0x000fe20003f0e870 */
[----:B------:R-:W-:Y:S01]  /*5260*/  ISETP.NE.AND.EX P2, PT, RZ, UR39, PT, P2 ;  /* 0x00000027ff007c0c */ /* 0x000fe2000bf45320 */
[----:B------:R-:W-:Y:S01]  /*5270*/  UISETP.NE.AND.EX UP1, UPT, UR45, URZ, UPT, UP1 ;  /* 0x000000ff2d00728c */ /* 0x000fe2000bf25310 */
[----:B------:R-:W-:Y:S04]  /*5280*/  PLOP3.LUT P1, PT, PT, PT, UP2, 0x80, 0x8 ;  /* 0x000000000008781c */ /* 0x000fe80003f2f028 */
[----:B------:R-:W-:Y:S06]  /*5290*/  @UP2 UPLOP3.LUT UP0, UPT, UPT, UPT, UP1, 0x80, 0x8 ;  /* 0x000000000008289c */ /* 0x000fec0003f0f010 */
[----:B------:R-:W-:Y:S01]  /*52a0*/  PLOP3.LUT P0, PT, PT, PT, UP0, 0x80, 0x8 ;  /* 0x000000000008781c */ /* 0x000fe20003f0f008 */
[----:B------:R-:W-:Y:S01]  /*52b0*/  @!UPT UIADD3 URZ, UPT, UPT, URZ, URZ, URZ ;  /* 0x000000fffffff290 */ /* 0x000fe2000fffe0ff */
[----:B------:R-:W-:Y:S11]  /*52c0*/  BRA.U !UP1, `(.L_x_86) ;  /* 0x0000000109387547 */ /* 0x000ff6000b800000 */
[----:B------:R-:W-:Y:S01]  /*52d0*/  UISETP.NE.U32.AND UP0, UPT, UR38, URZ, UPT ;  /* 0x000000ff2600728c */ /* 0x000fe2000bf05070 */
[----:B------:R-:W-:Y:S02]  /*52e0*/  HFMA2 R0, -RZ, RZ, 0, 5.9604644775390625e-08 ;  /* 0x00000001ff007431 */ /* 0x000fe400000001ff */
[----:B------:R-:W-:Y:S01]  /*52f0*/  IMAD.MOV.U32 R155, RZ, RZ, 0x1 ;  /* 0x00000001ff9b7424 */ /* 0x000fe200078e00ff */
[----:B------:R-:W-:Y:S06]  /*5300*/  UISETP.NE.AND.EX UP0, UPT, UR39, URZ, UPT, UP0 ;  /* 0x000000ff2700728c */ /* 0x000fec000bf05300 */
[----:B------:R-:W-:Y:S05]  /*5310*/  PLOP3.LUT P3, PT, PT, PT, UP0, 0x80, 0x8 ;  /* 0x000000000008781c */ /* 0x000fea0003f6f008 */
[----:B------:R-:W1:Y:S01]  /*5320*/  @UP0 LDCU.64 UR6, c[0x0][0x888] ;  /* 0x00011100ff0607ac */ /* 0x000e620008000a00 */
[----:B------:R-:W-:Y:S07]  /*5330*/  @UP0 UIMAD UR4, UR36, UR44, URZ ;  /* 0x0000002c240402a4 */ /* 0x000fee000f8e02ff */
[----:B------:R-:W-:Y:S01]  /*5340*/  @!P3 PRMT R155, R0, 0x7610, R155 ;  /* 0x00007610009bb816 */ /* 0x000fe2000000009b */
[----:B-1----:R-:W-:Y:S03]  /*5350*/  @UP0 UIMAD.WIDE UR6, UR4, 0x4, UR6 ;  /* 0x00000004040608a5 */ /* 0x002fe6000f8e0206 */
[----:B------:R-:W1:Y:S03]  /*5360*/  @!UP0 LDCU UR4, c[0x0][0x880] ;  /* 0x00011000ff0487ac */ /* 0x000e660008000800 */
[----:B------:R-:W-:Y:S01]  /*5370*/  IMAD.U32 R2, RZ, RZ, UR6 ;  /* 0x00000006ff027e24 */ /* 0x000fe2000f8e00ff */
[----:B------:R-:W-:Y:S05]  /*5380*/  MOV R3, UR7 ;  /* 0x0000000700037c02 */ /* 0x000fea0008000f00 */
[----:B-----5:R2:W5:Y:S02]  /*5390*/  @P3 LDG.E R81, desc[UR46][R2.64] ;  /* 0x0000002e02513981 */ /* 0x020564000c1e1900 */
[----:B-12---:R-:W-:Y:S02]  /*53a0*/  @!P3 IMAD.U32 R81, RZ, RZ, UR4 ;  /* 0x00000004ff51be24 */ /* 0x006fe4000f8e00ff */
.L_x_86:
[----:B------:R-:W-:Y:S05]  /*53b0*/  @!P4 BRA `(.L_x_87) ;  /* 0x000000000020c947 */ /* 0x000fea0003800000 */
[----:B------:R-:W-:Y:S04]  /*53c0*/  ISETP.NE.U32.AND P3, PT, R148, RZ, PT ;  /* 0x000000ff9400720c */ /* 0x000fe80003f65070 */
[----:B------:R-:W-:Y:S11]  /*53d0*/  ISETP.NE.AND.EX P3, PT, R149, RZ, PT, P3 ;  /* 0x000000ff9500720c */ /* 0x000ff60003f65330 */
[----:B------:R-:W-:Y:S02]  /*53e0*/  @!UPT UIADD3 URZ, UPT, UPT, URZ, URZ, URZ ;  /* 0x000000fffffff290 */ /* 0x000fe4000fffe0ff */
[----:B------:R-:W1:Y:S01]  /*53f0*/  @P3 LDC.64 R2, c[0x0][0x8a8] ;  /* 0x00022a00ff023b82 */ /* 0x000e620000000a00 */
[----:B------:R-:W-:Y:S04]  /*5400*/  @P3 IMAD R0, R150, UR36, RZ ;  /* 0x0000002496003c24 */ /* 0x000fe8000f8e02ff */
[----:B-1----:R-:W-:Y:S05]  /*5410*/  @P3 IMAD.WIDE R2, R0, 0x4, R2 ;  /* 0x0000000400023825 */ /* 0x002fea00078e0202 */
[----:B-----5:R1:W5:Y:S02]  /*5420*/  @P3 LDG.E R78, desc[UR46][R2.64] ;  /* 0x0000002e024e3981 */ /* 0x020364000c1e1900 */
[----:B-1----:R-:W2:Y:S02]  /*5430*/  @!P3 LDC R78, c[0x0][0x8a0] ;  /* 0x00022800ff4ebb82 */ /* 0x002ea40000000800 */
.L_x_87:
[----:B-----5:R-:W-:Y:S01]  /*5440*/  FSETP.NEU.AND P3, PT, R81, RZ, PT ;  /* 0x000000ff5100720b */ /* 0x020fe20003f6d000 */
[----:B------:R-:W-:Y:S01]  /*5450*/  IMAD.SHL.U32 R182, R160, 0x2, RZ ;  /* 0x00000002a0b67824 */ /* 0x000fe200078e00ff */
[----:B------:R-:W-:Y:S01]  /*5460*/  SEL R3, RZ, 0xffffffff, P2 ;  /* 0xffffffffff037807 */ /* 0x000fe20001000000 */
[----:B------:R-:W-:Y:S01]  /*5470*/  IMAD.SHL.U32 R100, R168, 0x10, RZ ;  /* 0x00000010a8647824 */ /* 0x000fe200078e00ff */
[----:B------:R-:W-:Y:S01]  /*5480*/  @P1 LOP3.LUT P2, RZ, R155, 0xff, RZ, 0xc0, !PT ;  /* 0x000000ff9bff1812 */ /* 0x000fe2000784c0ff */
[----:B------:R-:W-:Y:S01]  /*5490*/  VIADD R181, R182, UR48 ;  /* 0x00000030b6b57c36 */ /* 0x000fe20008000000 */
[----:B------:R-:W-:Y:S01]  /*54a0*/  @P1 SEL R2, RZ, 0xffffffff, P3 ;  /* 0xffffffffff021807 */ /* 0x000fe20001800000 */
[----:B------:R-:W-:Y:S01]  /*54b0*/  IMAD.MOV.U32 R108, RZ, RZ, -0x10 ;  /* 0xfffffff0ff6c7424 */ /* 0x000fe200078e00ff */
[----:B------:R-:W-:Y:S01]  /*54c0*/  LOP3.LUT R167, R167, 0x1, RZ, 0x3c, !PT ;  /* 0x00000001a7a77812 */ /* 0x000fe200078e3cff */
[----:B------:R-:W-:Y:S01]  /*54d0*/  IMAD.SHL.U32 R102, R169, 0x10, RZ ;  /* 0x00000010a9667824 */ /* 0x000fe200078e00ff */
[----:B------:R-:W-:Y:S01]  /*54e0*/  @P0 SEL R2, R3, R2, !P2 ;  /* 0x0000000203020207 */ /* 0x000fe20005000000 */
[C---:B------:R-:W-:Y:S01]  /*54f0*/  IMAD.IADD R177, R181.reuse, 0x1, R100 ;  /* 0x00000001b5b17824 */ /* 0x040fe200078e0264 */
[----:B------:R-:W-:Y:S01]  /*5500*/  LEA R87, R76, UR48, 0x3 ;  /* 0x000000304c577c11 */ /* 0x000fe2000f8e18ff */
[----:B------:R-:W-:Y:S01]  /*5510*/  IMAD.IADD R180, R181, 0x1, R102 ;  /* 0x00000001b5b47824 */ /* 0x000fe200078e0266 */
[----:B------:R-:W-:Y:S01]  /*5520*/  @P1 LOP3.LUT R2, R2, 0x1, RZ, 0xc0, !PT ;  /* 0x0000000102021812 */ /* 0x000fe200078ec0ff */
[----:B------:R-:W-:Y:S01]  /*5530*/  IMAD.IADD R175, R102, 0x1, R177 ;  /* 0x0000000166af7824 */ /* 0x000fe200078e02b1 */
[----:B------:R-:W-:Y:S01]  /*5540*/  SHF.L.U32 R0, R166, 0x1f, RZ ;  /* 0x0000001fa6007819 */ /* 0x000fe200000006ff */
[----:B------:R-:W-:Y:S01]  /*5550*/  BSSY B1, `(.L_x_88) ;  /* 0x000004a000017945 */ /* 0x000fe20003800000 */
[----:B------:R-:W-:Y:S01]  /*5560*/  ISETP.NE.U32.OR P4, PT, R2, 0x1, !P1 ;  /* 0x000000010200780c */ /* 0x000fe20004f85470 */
[----:B------:R-:W-:Y:S01]  /*5570*/  IMAD.MOV.U32 R103, RZ, RZ, 0x1 ;  /* 0x00000001ff677424 */ /* 0x000fe200078e00ff */
[----:B------:R-:W-:Y:S01]  /*5580*/  PLOP3.LUT P2, PT, PT, PT, UP1, 0x80, 0x8 ;  /* 0x000000000008781c */ /* 0x000fe20003f4f018 */
[----:B------:R-:W-:Y:S01]  /*5590*/  IMAD R80, R76, 0x100, R79 ;  /* 0x000001004c507824 */ /* 0x000fe200078e024f */
[----:B------:R-:W-:Y:S01]  /*55a0*/  SEL R2, RZ, 0xffffffff, P3 ;  /* 0xffffffffff027807 */ /* 0x000fe20001800000 */
[----:B------:R-:W-:Y:S01]  /*55b0*/  IMAD.MOV.U32 R101, RZ, RZ, RZ ;  /* 0x000000ffff657224 */ /* 0x000fe200078e00ff */
[----:B------:R-:W-:Y:S02]  /*55c0*/  LOP3.LUT P3, R172, R155, 0xff, RZ, 0xc0, !PT ;  /* 0x000000ff9bac7812 */ /* 0x000fe4000786c0ff */
[----:B------:R-:W-:Y:S02]  /*55d0*/  CS2R R146, SRZ ;  /* 0x0000000000927805 */ /* 0x000fe4000001ff00 */
[----:B------:R-:W-:Y:S02]  /*55e0*/  P2R R179, PR, RZ, 0x10 ;  /* 0x00000010ffb37803 */ /* 0x000fe40000000000 */
[----:B------:R-:W-:Y:S02]  /*55f0*/  CS2R R144, SRZ ;  /* 0x0000000000907805 */ /* 0x000fe4000001ff00 */
[----:B------:R-:W-:Y:S02]  /*5600*/  CS2R R138, SRZ ;  /* 0x00000000008a7805 */ /* 0x000fe4000001ff00 */
[----:B------:R-:W-:Y:S02]  /*5610*/  CS2R R136, SRZ ;  /* 0x0000000000887805 */ /* 0x000fe4000001ff00 */
[----:B------:R-:W-:Y:S02]  /*5620*/  CS2R R130, SRZ ;  /* 0x0000000000827805 */ /* 0x000fe4000001ff00 */
[----:B------:R-:W-:Y:S02]  /*5630*/  @P4 SHF.L.U32 R4, R167, 0x1f, RZ ;  /* 0x0000001fa7044819 */ /* 0x000fe400000006ff */
[----:B------:R-:W-:Y:S02]  /*5640*/  CS2R R128, SRZ ;  /* 0x0000000000807805 */ /* 0x000fe4000001ff00 */
[----:B------:R-:W-:Y:S02]  /*5650*/  @P2 SEL R2, R3, R2, !P3 ;  /* 0x0000000203022207 */ /* 0x000fe40005800000 */
[----:B------:R-:W-:Y:S01]  /*5660*/  CS2R R122, SRZ ;  /* 0x00000000007a7805 */ /* 0x000fe2000001ff00 */
[----:B------:R-:W1:Y:S01]  /*5670*/  @P4 SYNCS.PHASECHK.TRANS64.TRYWAIT P1, [UR48+0x40], R4 ;  /* 0x00004004ff0045a7 */ /* 0x000e620008021130 */
[----:B------:R-:W-:Y:S02]  /*5680*/  CS2R R120, SRZ ;  /* 0x0000000000787805 */ /* 0x000fe4000001ff00 */
[----:B------:R-:W-:Y:S02]  /*5690*/  LOP3.LUT R2, R2, 0x1, RZ, 0xc0, !PT ;  /* 0x0000000102027812 */ /* 0x000fe400078ec0ff */
[----:B------:R-:W-:Y:S02]  /*56a0*/  CS2R R114, SRZ ;  /* 0x0000000000727805 */ /* 0x000fe4000001ff00 */
[----:B------:R-:W-:Y:S02]  /*56b0*/  CS2R R112, SRZ ;  /* 0x0000000000707805 */ /* 0x000fe4000001ff00 */
[----:B------:R-:W-:Y:S02]  /*56c0*/  CS2R R106, SRZ ;  /* 0x00000000006a7805 */ /* 0x000fe4000001ff00 */
[----:B------:R-:W-:Y:S02]  /*56d0*/  ISETP.NE.U32.AND P2, PT, R2, 0x1, PT ;  /* 0x000000010200780c */ /* 0x000fe40003f45070 */
[----:B------:R-:W-:Y:S02]  /*56e0*/  CS2R R104, SRZ ;  /* 0x0000000000687805 */ /* 0x000fe4000001ff00 */
[----:B------:R-:W-:Y:S02]  /*56f0*/  CS2R R98, SRZ ;  /* 0x0000000000627805 */ /* 0x000fe4000001ff00 */
[----:B------:R-:W-:Y:S02]  /*5700*/  CS2R R96, SRZ ;  /* 0x0000000000607805 */ /* 0x000fe4000001ff00 */
[----:B------:R-:W-:Y:S02]  /*5710*/  P2R R109, PR, RZ, 0x4 ;  /* 0x00000004ff6d7803 */ /* 0x000fe40000000000 */
[----:B------:R-:W-:Y:S02]  /*5720*/  CS2R R90, SRZ ;  /* 0x00000000005a7805 */ /* 0x000fe4000001ff00 */
[----:B------:R-:W-:Y:S02]  /*5730*/  ISETP.NE.U32.AND P2, PT, R161, 0x1, PT ;  /* 0x00000001a100780c */ /* 0x000fe40003f45070 */
[----:B------:R-:W-:Y:S01]  /*5740*/  CS2R R88, SRZ ;  /* 0x0000000000587805 */ /* 0x000fe2000001ff00 */
[----:B------:R3:W4:Y:S01]  /*5750*/  SYNCS.PHASECHK.TRANS64.TRYWAIT P0, [R87+URZ+0xb0], R0 ;  /* 0x0000b000570075a7 */ /* 0x00072200080011ff */
[----:B------:R-:W-:Y:S05]  /*5760*/  SEL R108, R108, 0x10, !P2 ;  /* 0x000000106c6c7807 */ /* 0x000fea0005000000 */
[----:B------:R-:W-:Y:S02]  /*5770*/  IMAD.IADD R181, R181, 0x1, R108 ;  /* 0x00000001b5b57824 */ /* 0x000fe400078e026c */
[C---:B------:R-:W-:Y:S02]  /*5780*/  IMAD.IADD R178, R108.reuse, 0x1, R180 ;  /* 0x000000016cb27824 */ /* 0x040fe400078e02b4 */
[C---:B------:R-:W-:Y:S02]  /*5790*/  IMAD.IADD R176, R108.reuse, 0x1, R177 ;  /* 0x000000016cb07824 */ /* 0x040fe400078e02b1 */
[----:B------:R-:W-:Y:S01]  /*57a0*/  IMAD.IADD R174, R108, 0x1, R175 ;  /* 0x000000016cae7824 */ /* 0x000fe200078e02af */
[----:B-1----:R-:W-:Y:S01]  /*57b0*/  @P4 SEL R103, RZ, 0x1, !P1 ;  /* 0x00000001ff674807 */ /* 0x002fe20004800000 */
[----:B---3--:R-:W-:Y:S06]  /*57c0*/  @!P4 BRA `(.L_x_89) ;  /* 0x000000000088c947 */ /* 0x008fec0003800000 */
[----:B------:R-:W-:Y:S01]  /*57d0*/  IMAD.MOV.U32 R147, RZ, RZ, RZ ;  /* 0x000000ffff937224 */ /* 0x000fe200078e00ff */
[----:B------:R-:W-:Y:S01]  /*57e0*/  ISETP.NE.AND P1, PT, R103, RZ, PT ;  /* 0x000000ff6700720c */ /* 0x000fe20003f25270 */
[----:B------:R-:W-:Y:S01]  /*57f0*/  BSSY B0, `(.L_x_90) ;  /* 0x0000014000007945 */ /* 0x000fe20003800000 */
[----:B------:R-:W-:Y:S02]  /*5800*/  CS2R R90, SRZ ;  /* 0x00000000005a7805 */ /* 0x000fe4000001ff00 */
        /* <DEDUP_REMOVED lines=13> */
[----:B------:R-:W-:Y:S01]  /*58e0*/  CS2R R144, SRZ ;  /* 0x0000000000907805 */ /* 0x000fe2000001ff00 */
[----:B------:R-:W-:Y:S06]  /*58f0*/  @P1 BRA `(.L_x_91) ;  /* 0x00000000000c1947 */ /* 0x000fec0003800000 */
[----:B------:R-:W-:Y:S04]  /*5900*/  SHF.L.U32 R3, R167, 0x1f, RZ ;  /* 0x0000001fa7037819 */ /* 0x000fe800000006ff */
[----:B------:R-:W1:Y:S02]  /*5910*/  SYNCS.PHASECHK.TRANS64.TRYWAIT P1, [UR48+0x40], R3 ;  /* 0x00004003ff0075a7 */ /* 0x000e640008021130 */
[----:B-1----:R-:W-:Y:S05]  /*5920*/  @!P1 BRA `(.L_x_92) ;  /* 0x0000005800ec9947 */ /* 0x002fea0003800000 */
.L_x_91:
[----:B------:R-:W-:Y:S05]  /*5930*/  BSYNC B0 ;  /* 0x0000000000007941 */ /* 0x000fea0003800000 */
.L_x_90:
[----:B------:R-:W-:Y:S01]  /*5940*/  ISETP.NE.AND P1, PT, R109, RZ, PT ;  /* 0x000000ff6d00720c */ /* 0x000fe20003f25270 */
[----:B------:R-:W-:Y:S11]  /*5950*/  HFMA2 R101, -RZ, RZ, 0, 5.9604644775390625e-08 ;  /* 0x00000001ff657431 */ /* 0x000ff600000001ff */
[----:B------:R-:W-:Y:S01]  /*5960*/  @!UPT UIADD3 URZ, UPT, UPT, URZ, URZ, URZ ;  /* 0x000000fffffff290 */ /* 0x000fe2000fffe0ff */
[----:B------:R3:W1:Y:S04]  /*5970*/  @P1 LDS.128 R88, [R182+UR48+0x400] ;  /* 0x00040030b6581984 */ /* 0x0006680008000c00 */
[----:B------:R3:W1:Y:S04]  /*5980*/  @P1 LDS.128 R96, [R181+0x400] ;  /* 0x00040000b5601984 */ /* 0x0006680000000c00 */
[----:B------:R3:W1:Y:S04]  /*5990*/  @P1 LDS.128 R104, [R180+0x400] ;  /* 0x00040000b4681984 */ /* 0x0006680000000c00 */
[----:B------:R3:W1:Y:S04]  /*59a0*/  @P1 LDS.128 R112, [R178+0x400] ;  /* 0x00040000b2701984 */ /* 0x0006680000000c00 */
[----:B------:R3:W1:Y:S04]  /*59b0*/  @P1 LDS.128 R120, [R177+0x400] ;  /* 0x00040000b1781984 */ /* 0x0006680000000c00 */
[----:B------:R3:W1:Y:S04]  /*59c0*/  @P1 LDS.128 R128, [R176+0x400] ;  /* 0x00040000b0801984 */ /* 0x0006680000000c00 */
[----:B------:R3:W1:Y:S04]  /*59d0*/  @P1 LDS.128 R136, [R175+0x400] ;  /* 0x00040000af881984 */ /* 0x0006680000000c00 */
[----:B------:R3:W1:Y:S02]  /*59e0*/  @P1 LDS.128 R144, [R174+0x400] ;  /* 0x00040000ae901984 */ /* 0x0006640000000c00 */
.L_x_89:
[----:B------:R-:W-:Y:S05]  /*59f0*/  BSYNC B1 ;  /* 0x0000000000017941 */ /* 0x000fea0003800000 */
.L_x_88:
[----:B-1----:R-:W-:Y:S04]  /*5a00*/  SHF.R.U32.HI R3, RZ, 0x15, R80 ;  /* 0x00000015ff037819 */ /* 0x002fe80000011650 */
[----:B------:R-:W-:Y:S01]  /*5a10*/  LOP3.LUT P1, RZ, R3, 0x3, R162, 0x48, !PT ;  /* 0x0000000303ff7812 */ /* 0x000fe200078248a2 */
[----:B------:R-:W-:Y:S01]  /*5a20*/  @!UPT UIADD3 URZ, UPT, UPT, URZ, URZ, URZ ;  /* 0x000000fffffff290 */ /* 0x000fe2000fffe0ff */
[----:B----4-:R-:W-:Y:S11]  /*5a30*/  @P0 BRA `(.L_x_93) ;  /* 0x0000000000080947 */ /* 0x010ff60003800000 */
[----:B------:R-:W1:Y:S02]  /*5a40*/  SYNCS.PHASECHK.TRANS64.TRYWAIT P0, [R87+URZ+0xb0], R0 ;  /* 0x0000b000570075a7 */ /* 0x000e6400080011ff */
[----:B-1----:R-:W-:Y:S05]  /*5a50*/  @!P0 BRA `(.L_x_94) ;  /* 0x0000005800b88947 */ /* 0x002fea0003800000 */
.L_x_93:
[----:B------:R-:W-:Y:S05]  /*5a60*/  @!P1 BRA `(.L_x_95) ;  /* 0x0000000000409947 */ /* 0x000fea0003800000 */
[----:B------:R-:W4:Y:S01]  /*5a70*/  LDCU.64 UR8, c[0x4][0x70] ;  /* 0x01000e00ff0877ac */ /* 0x000f220008000a00 */
[----:B------:R-:W-:Y:S01]  /*5a80*/  MOV R3, 0x0 ;  /* 0x0000000000037802 */ /* 0x000fe20000000f00 */
[----:B------:R-:W-:Y:S02]  /*5a90*/  HFMA2 R12, -RZ, RZ, 0, 5.9604644775390625e-08 ;  /* 0x00000001ff0c7431 */ /* 0x000fe400000001ff */
[----:B------:R-:W-:Y:S02]  /*5aa0*/  IMAD.MOV.U32 R8, RZ, RZ, 0x192 ;  /* 0x00000192ff087424 */ /* 0x000fe400078e00ff */
[----:B------:R-:W-:Y:S01]  /*5ab0*/  IMAD.MOV.U32 R13, RZ, RZ, RZ ;  /* 0x000000ffff0d7224 */ /* 0x000fe200078e00ff */
[----:B------:R-:W5:Y:S01]  /*5ac0*/  LDCU.64 UR6, c[0x4][0x78] ;  /* 0x01000f00ff0677ac */ /* 0x000f620008000a00 */
[----:B------:R-:W1:Y:S01]  /*5ad0*/  LDC.64 R2, c[0x4][R3] ;  /* 0x0100000003027b82 */ /* 0x000e620000000a00 */
[----:B------:R-:W2:Y:S01]  /*5ae0*/  LDCU.64 UR4, c[0x4][0x10] ;  /* 0x01000200ff0477ac */ /* 0x000ea20008000a00 */
[----:B----4-:R-:W-:Y:S01]  /*5af0*/  MOV R5, UR9 ;  /* 0x0000000900057c02 */ /* 0x010fe20008000f00 */
[----:B------:R-:W-:Y:S01]  /*5b00*/  IMAD.U32 R4, RZ, RZ, UR8 ;  /* 0x00000008ff047e24 */ /* 0x000fe2000f8e00ff */
[----:B-----5:R-:W-:Y:S01]  /*5b10*/  MOV R7, UR7 ;  /* 0x0000000700077c02 */ /* 0x020fe20008000f00 */
[----:B------:R-:W-:Y:S01]  /*5b20*/  IMAD.U32 R6, RZ, RZ, UR6 ;  /* 0x00000006ff067e24 */ /* 0x000fe2000f8e00ff */
[----:B--2---:R-:W-:Y:S01]  /*5b30*/  MOV R11, UR5 ;  /* 0x00000005000b7c02 */ /* 0x004fe20008000f00 */
[----:B------:R-:W-:Y:S02]  /*5b40*/  IMAD.U32 R10, RZ, RZ, UR4 ;  /* 0x00000004ff0a7e24 */ /* 0x000fe4000f8e00ff */
[----:B------:R-:W-:Y:S07]  /*5b50*/  LEPC R20, `(.L_x_95) ;  /* 0x000000001014794e */ /* 0x000fee0000000000 */
[----:B-1-3--:R-:W-:Y:S05]  /*5b60*/  CALL.ABS.NOINC R2 ;  /* 0x0000000002007343 */ /* 0x00afea0003c00000 */
.L_x_95:
[----:B------:R-:W-:Y:S01]  /*5b70*/  SHF.L.U32 R82, R88, 0x10, RZ ;  /* 0x0000001058527819 */ /* 0x000fe200000006ff */
[----:B------:R-:W-:Y:S05]  /*5b80*/  WARPSYNC.ALL ;  /* 0x0000000000007948 */ /* 0x000fea0003800000 */
[----:B------:R-:W-:Y:S01]  /*5b90*/  R2UR UR4, R80 ;  /* 0x00000000500472ca */ /* 0x000fe200000e0000 */
[----:B------:R-:W-:Y:S01]  /*5ba0*/  BSSY.RECONVERGENT B0, `(.L_x_96) ;  /* 0x00000fc000007945 */ /* 0x000fe20003800200 */
[----:B------:R-:W-:Y:S02]  /*5bb0*/  LOP3.LUT R83, R88, 0xffff0000, RZ, 0xc0, !PT ;  /* 0xffff000058537812 */ /* 0x000fe400078ec0ff */
[----:B------:R-:W-:Y:S02]  /*5bc0*/  LOP3.LUT R84, R89, 0xffff0000, RZ, 0xc0, !PT ;  /* 0xffff000059547812 */ /* 0x000fe400078ec0ff */
[C---:B------:R-:W-:Y:S02]  /*5bd0*/  SHF.L.U32 R85, R107.reuse, 0x10, RZ ;  /* 0x000000106b557819 */ /* 0x040fe400000006ff */
[----:B------:R-:W-:Y:S02]  /*5be0*/  LOP3.LUT R86, R107, 0xffff0000, RZ, 0xc0, !PT ;  /* 0xffff00006b567812 */ /* 0x000fe400078ec0ff */
[----:B------:R-:W-:Y:S03]  /*5bf0*/  ISETP.NE.AND P0, PT, R170, RZ, PT ;  /* 0x000000ffaa00720c */ /* 0x000fe60003f05270 */
[----:B------:R-:W1:Y:S02]  /*5c00*/  LDTM.x64 R4, tmem[UR4] ;  /* 0x00000004000479ee */ /* 0x000e640008340000 */
[C---:B-12---:R-:W-:Y:S01]  /*5c10*/  FMUL R0, R78.reuse, R4 ;  /* 0x000000044e007220 */ /* 0x046fe20000400000 */
[C---:B------:R-:W-:Y:S01]  /*5c20*/  FMUL R2, R78.reuse, R5 ;  /* 0x000000054e027220 */ /* 0x040fe20000400000 */
[C---:B------:R-:W-:Y:S01]  /*5c30*/  FMUL R3, R78.reuse, R6 ;  /* 0x000000064e037220 */ /* 0x040fe20000400000 */
[----:B------:R-:W-:Y:S01]  /*5c40*/  FMUL R7, R78, R7 ;  /* 0x000000074e077220 */ /* 0x000fe20000400000 */
[----:B------:R-:W-:Y:S01]  /*5c50*/  FFMA R0, R81, R82, R0 ;  /* 0x0000005251007223 */ /* 0x000fe20000000000 */
[----:B------:R-:W-:Y:S01]  /*5c60*/  SHF.L.U32 R82, R89, 0x10, RZ ;  /* 0x0000001059527819 */ /* 0x000fe200000006ff */
[C---:B------:R-:W-:Y:S01]  /*5c70*/  FFMA R2, R81.reuse, R83, R2 ;  /* 0x0000005351027223 */ /* 0x040fe20000000002 */
[----:B------:R-:W-:Y:S01]  /*5c80*/  SHF.L.U32 R83, R90, 0x10, RZ ;  /* 0x000000105a537819 */ /* 0x000fe200000006ff */
[C---:B------:R-:W-:Y:S01]  /*5c90*/  FMUL R4, R78.reuse, R8 ;  /* 0x000000084e047220 */ /* 0x040fe20000400000 */
[----:B------:R-:W-:Y:S01]  /*5ca0*/  FMUL R5, R78, R9 ;  /* 0x000000094e057220 */ /* 0x000fe20000400000 */
[C---:B------:R-:W-:Y:S01]  /*5cb0*/  FFMA R3, R81.reuse, R82, R3 ;  /* 0x0000005251037223 */ /* 0x040fe20000000003 */
[----:B------:R-:W-:Y:S01]  /*5cc0*/  LOP3.LUT R82, R90, 0xffff0000, RZ, 0xc0, !PT ;  /* 0xffff00005a527812 */ /* 0x000fe200078ec0ff */
[----:B------:R-:W-:Y:S01]  /*5cd0*/  FFMA R7, R81, R84, R7 ;  /* 0x0000005451077223 */ /* 0x000fe20000000007 */
[----:B------:R-:W-:Y:S01]  /*5ce0*/  LOP3.LUT R84, R91, 0xffff0000, RZ, 0xc0, !PT ;  /* 0xffff00005b547812 */ /* 0x000fe200078ec0ff */
[----:B------:R-:W-:Y:S01]  /*5cf0*/  FFMA R4, R81, R83, R4 ;  /* 0x0000005351047223 */ /* 0x000fe20000000004 */
[----:B------:R-:W-:Y:S01]  /*5d00*/  SHF.L.U32 R83, R91, 0x10, RZ ;  /* 0x000000105b537819 */ /* 0x000fe200000006ff */
[----:B------:R-:W-:Y:S01]  /*5d10*/  FMUL R6, R78, R10 ;  /* 0x0000000a4e067220 */ /* 0x000fe20000400000 */
[----:B------:R-:W-:Y:S01]  /*5d20*/  F2FP.BF16.F32.PACK_AB R92, R2, R0 ;  /* 0x00000000025c723e */ /* 0x000fe200000010ff */
[----:B------:R-:W-:Y:S01]  /*5d30*/  FMUL R11, R78, R11 ;  /* 0x0000000b4e0b7220 */ /* 0x000fe20000400000 */
[----:B------:R-:W-:Y:S01]  /*5d40*/  F2FP.BF16.F32.PACK_AB R93, R7, R3 ;  /* 0x00000003075d723e */ /* 0x000fe200000010ff */
[C---:B------:R-:W-:Y:S01]  /*5d50*/  FFMA R5, R81.reuse, R82, R5 ;  /* 0x0000005251057223 */ /* 0x040fe20000000005 */
[----:B------:R-:W-:Y:S01]  /*5d60*/  SHF.L.U32 R82, R96, 0x10, RZ ;  /* 0x0000001060527819 */ /* 0x000fe200000006ff */
[----:B------:R-:W-:Y:S01]  /*5d70*/  FFMA R6, R81, R83, R6 ;  /* 0x0000005351067223 */ /* 0x000fe20000000006 */
[----:B------:R-:W-:Y:S01]  /*5d80*/  SHF.L.U32 R83, R98, 0x10, RZ ;  /* 0x0000001062537819 */ /* 0x000fe200000006ff */
[----:B------:R-:W-:Y:S01]  /*5d90*/  FMUL R8, R78, R12 ;  /* 0x0000000c4e087220 */ /* 0x000fe20000400000 */
[----:B------:R-:W-:Y:S01]  /*5da0*/  F2FP.BF16.F32.PACK_AB R94, R5, R4 ;  /* 0x00000004055e723e */ /* 0x000fe200000010ff */
[C---:B------:R-:W-:Y:S01]  /*5db0*/  FFMA R11, R81.reuse, R84, R11 ;  /* 0x00000054510b7223 */ /* 0x040fe2000000000b */
[----:B------:R-:W-:Y:S01]  /*5dc0*/  LOP3.LUT R84, R96, 0xffff0000, RZ, 0xc0, !PT ;  /* 0xffff000060547812 */ /* 0x000fe200078ec0ff */
[C---:B------:R-:W-:Y:S01]  /*5dd0*/  FMUL R9, R78.reuse, R13 ;  /* 0x0000000d4e097220 */ /* 0x040fe20000400000 */
[----:B------:R-:W-:Y:S01]  /*5de0*/  FFMA R8, R81, R82, R8 ;  /* 0x0000005251087223 */ /* 0x000fe20000000008 */
[----:B------:R-:W-:Y:S01]  /*5df0*/  SHF.L.U32 R82, R97, 0x10, RZ ;  /* 0x0000001061527819 */ /* 0x000fe200000006ff */
[C---:B------:R-:W-:Y:S01]  /*5e00*/  FMUL R10, R78.reuse, R14 ;  /* 0x0000000e4e0a7220 */ /* 0x040fe20000400000 */
[----:B------:R-:W-:Y:S01]  /*5e10*/  F2FP.BF16.F32.PACK_AB R95, R11, R6 ;  /* 0x000000060b5f723e */ /* 0x000fe200000010ff */
[----:B------:R-:W-:Y:S01]  /*5e20*/  FFMA R9, R81, R84, R9 ;  /* 0x0000005451097223 */ /* 0x000fe20000000009 */
[----:B------:R-:W-:Y:S01]  /*5e30*/  LOP3.LUT R84, R97, 0xffff0000, RZ, 0xc0, !PT ;  /* 0xffff000061547812 */ /* 0x000fe200078ec0ff */
[----:B------:R-:W-:Y:S01]  /*5e40*/  FMUL R15, R78, R15 ;  /* 0x0000000f4e0f7220 */ /* 0x000fe20000400000 */
[----:B------:R-:W-:Y:S01]  /*5e50*/  FFMA R10, R81, R82, R10 ;  /* 0x00000052510a7223 */ /* 0x000fe2000000000a */
[----:B------:R-:W-:Y:S01]  /*5e60*/  LOP3.LUT R82, R98, 0xffff0000, RZ, 0xc0, !PT ;  /* 0xffff000062527812 */ /* 0x000fe200078ec0ff */
[C---:B------:R-:W-:Y:S01]  /*5e70*/  FMUL R12, R78.reuse, R16 ;  /* 0x000000104e0c7220 */ /* 0x040fe20000400000 */
[----:B------:R-:W-:Y:S01]  /*5e80*/  F2FP.BF16.F32.PACK_AB R116, R9, R8 ;  /* 0x000000080974723e */ /* 0x000fe200000010ff */
[----:B------:R-:W-:Y:S01]  /*5e90*/  FMUL R13, R78, R17 ;  /* 0x000000114e0d7220 */ /* 0x000fe20000400000 */
[----:B------:R-:W-:Y:S01]  /*5ea0*/  FFMA R15, R81, R84, R15 ;  /* 0x00000054510f7223 */ /* 0x000fe2000000000f */
[----:B------:R-:W-:Y:S01]  /*5eb0*/  LOP3.LUT R84, R99, 0xffff0000, RZ, 0xc0, !PT ;  /* 0xffff000063547812 */ /* 0x000fe200078ec0ff */
[----:B------:R-:W-:Y:S01]  /*5ec0*/  FFMA R12, R81, R83, R12 ;  /* 0x00000053510c7223 */ /* 0x000fe2000000000c */
[----:B------:R-:W-:Y:S01]  /*5ed0*/  SHF.L.U32 R83, R99, 0x10, RZ ;  /* 0x0000001063537819 */ /* 0x000fe200000006ff */
[----:B------:R-:W-:Y:S01]  /*5ee0*/  FFMA R13, R81, R82, R13 ;  /* 0x00000052510d7223 */ /* 0x000fe2000000000d */
[----:B------:R-:W-:Y:S01]  /*5ef0*/  SHF.L.U32 R82, R104, 0x10, RZ ;  /* 0x0000001068527819 */ /* 0x000fe200000006ff */
[C---:B------:R-:W-:Y:S01]  /*5f00*/  FMUL R14, R78.reuse, R18 ;  /* 0x000000124e0e7220 */ /* 0x040fe20000400000 */
[----:B------:R-:W-:Y:S01]  /*5f10*/  F2FP.BF16.F32.PACK_AB R117, R15, R10 ;  /* 0x0000000a0f75723e */ /* 0x000fe200000010ff */
[C---:B------:R-:W-:Y:S01]  /*5f20*/  FMUL R19, R78.reuse, R19 ;  /* 0x000000134e137220 */ /* 0x040fe20000400000 */
[----:B------:R-:W-:Y:S01]  /*5f30*/  F2FP.BF16.F32.PACK_AB R118, R13, R12 ;  /* 0x0000000c0d76723e */ /* 0x000fe200000010ff */
[----:B------:R-:W-:Y:S01]  /*5f40*/  FMUL R16, R78, R20 ;  /* 0x000000144e107220 */ /* 0x000fe20000400000 */
[C---:B------:R-:W-:Y:S01]  /*5f50*/  FFMA R14, R81.reuse, R83, R14 ;  /* 0x00000053510e7223 */ /* 0x040fe2000000000e */
[----:B------:R-:W-:Y:S01]  /*5f60*/  SHF.L.U32 R83, R106, 0x10, RZ ;  /* 0x000000106a537819 */ /* 0x000fe200000006ff */
[C---:B------:R-:W-:Y:S01]  /*5f70*/  FFMA R19, R81.reuse, R84, R19 ;  /* 0x0000005451137223 */ /* 0x040fe20000000013 */
[----:B------:R-:W-:Y:S01]  /*5f80*/  LOP3.LUT R84, R104, 0xffff0000, RZ, 0xc0, !PT ;  /* 0xffff000068547812 */ /* 0x000fe200078ec0ff */
[----:B------:R-:W-:Y:S01]  /*5f90*/  FFMA R16, R81, R82, R16 ;  /* 0x0000005251107223 */ /* 0x000fe20000000010 */
[----:B------:R-:W-:Y:S01]  /*5fa0*/  SHF.L.U32 R82, R105, 0x10, RZ ;  /* 0x0000001069527819 */ /* 0x000fe200000006ff */
[C---:B------:R-:W-:Y:S01]  /*5fb0*/  FMUL R17, R78.reuse, R21 ;  /* 0x000000154e117220 */ /* 0x040fe20000400000 */
[----:B------:R-:W-:Y:S01]  /*5fc0*/  F2FP.BF16.F32.PACK_AB R119, R19, R14 ;  /* 0x0000000e1377723e */ /* 0x000fe200000010ff */
[C---:B------:R-:W-:Y:S01]  /*5fd0*/  FMUL R18, R78.reuse, R22 ;  /* 0x000000164e127220 */ /* 0x040fe20000400000 */
[----:B------:R-:W-:Y:S01]  /*5fe0*/  FMUL R23, R78, R23 ;  /* 0x000000174e177220 */ /* 0x000fe20000400000 */
[C---:B------:R-:W-:Y:S01]  /*5ff0*/  FFMA R17, R81.reuse, R84, R17 ;  /* 0x0000005451117223 */ /* 0x040fe20000000011 */
[----:B------:R-:W-:Y:S01]  /*6000*/  LOP3.LUT R84, R106, 0xffff0000, RZ, 0xc0, !PT ;  /* 0xffff00006a547812 */ /* 0x000fe200078ec0ff */
[----:B------:R-:W-:Y:S01]  /*6010*/  FFMA R18, R81, R82, R18 ;  /* 0x0000005251127223 */ /* 0x000fe20000000012 */
[----:B------:R-:W-:Y:S01]  /*6020*/  LOP3.LUT R82, R105, 0xffff0000, RZ, 0xc0, !PT ;  /* 0xffff000069527812 */ /* 0x000fe200078ec0ff */
[C---:B------:R-:W-:Y:S01]  /*6030*/  FMUL R20, R78.reuse, R24 ;  /* 0x000000184e147220 */ /* 0x040fe20000400000 */
[----:B------:R-:W-:Y:S01]  /*6040*/  F2FP.BF16.F32.PACK_AB R124, R17, R16 ;  /* 0x00000010117c723e */ /* 0x000fe200000010ff */
[C---:B------:R-:W-:Y:S01]  /*6050*/  FMUL R21, R78.reuse, R25 ;  /* 0x000000194e157220 */ /* 0x040fe20000400000 */
[----:B------:R-:W-:Y:S01]  /*6060*/  FMUL R22, R78, R26 ;  /* 0x0000001a4e167220 */ /* 0x000fe20000400000 */
[C---:B------:R-:W-:Y:S01]  /*6070*/  FFMA R23, R81.reuse, R82, R23 ;  /* 0x0000005251177223 */ /* 0x040fe20000000017 */
[----:B------:R-:W-:Y:S01]  /*6080*/  SHF.L.U32 R82, R112, 0x10, RZ ;  /* 0x0000001070527819 */ /* 0x000fe200000006ff */
[C---:B------:R-:W-:Y:S01]  /*6090*/  FMUL R27, R78.reuse, R27 ;  /* 0x0000001b4e1b7220 */ /* 0x040fe20000400000 */
[----:B------:R-:W-:Y:S01]  /*60a0*/  FFMA R20, R81, R83, R20 ;  /* 0x0000005351147223 */ /* 0x000fe20000000014 */
[----:B------:R-:W-:Y:S01]  /*60b0*/  SHF.L.U32 R83, R113, 0x10, RZ ;  /* 0x0000001071537819 */ /* 0x000fe200000006ff */
[----:B------:R-:W-:Y:S01]  /*60c0*/  FMUL R24, R78, R28 ;  /* 0x0000001c4e187220 */ /* 0x000fe20000400000 */
[----:B------:R-:W-:Y:S01]  /*60d0*/  F2FP.BF16.F32.PACK_AB R125, R23, R18 ;  /* 0x00000012177d723e */ /* 0x000fe200000010ff */
[C---:B------:R-:W-:Y:S01]  /*60e0*/  FFMA R21, R81.reuse, R84, R21 ;  /* 0x0000005451157223 */ /* 0x040fe20000000015 */
[----:B------:R-:W-:Y:S01]  /*60f0*/  LOP3.LUT R84, R112, 0xffff0000, RZ, 0xc0, !PT ;  /* 0xffff000070547812 */ /* 0x000fe200078ec0ff */
[----:B------:R-:W-:Y:S01]  /*6100*/  FFMA R22, R81, R85, R22 ;  /* 0x0000005551167223 */ /* 0x000fe20000000016 */
[----:B------:R-:W-:Y:S01]  /*6110*/  SHF.L.U32 R85, R115, 0x10, RZ ;  /* 0x0000001073557819 */ /* 0x000fe200000006ff */
[----:B------:R-:W-:Y:S01]  /*6120*/  FFMA R27, R81, R86, R27 ;  /* 0x00000056511b7223 */ /* 0x000fe2000000001b */
[----:B------:R-:W-:Y:S01]  /*6130*/  F2FP.BF16.F32.PACK_AB R126, R21, R20 ;  /* 0x00000014157e723e */ /* 0x000fe200000010ff */
[----:B------:R-:W-:Y:S01]  /*6140*/  FFMA R24, R81, R82, R24 ;  /* 0x0000005251187223 */ /* 0x000fe20000000018 */
[----:B------:R-:W-:Y:S01]  /*6150*/  LOP3.LUT R82, R113, 0xffff0000, RZ, 0xc0, !PT ;  /* 0xffff000071527812 */ /* 0x000fe200078ec0ff */
[C---:B------:R-:W-:Y:S01]  /*6160*/  FMUL R25, R78.reuse, R29 ;  /* 0x0000001d4e197220 */ /* 0x040fe20000400000 */
[----:B------:R-:W-:Y:S01]  /*6170*/  F2FP.BF16.F32.PACK_AB R127, R27, R22 ;  /* 0x000000161b7f723e */ /* 0x000fe200000010ff */
[C---:B------:R-:W-:Y:S01]  /*6180*/  FMUL R26, R78.reuse, R30 ;  /* 0x0000001e4e1a7220 */ /* 0x040fe20000400000 */
[----:B------:R-:W-:Y:S01]  /*6190*/  LOP3.LUT R86, R147, 0xffff0000, RZ, 0xc0, !PT ;  /* 0xffff000093567812 */ /* 0x000fe200078ec0ff */
[----:B------:R-:W-:Y:S01]  /*61a0*/  FMUL R31, R78, R31 ;  /* 0x0000001f4e1f7220 */ /* 0x000fe20000400000 */
[----:B------:R-:W-:Y:S01]  /*61b0*/  FFMA R25, R81, R84, R25 ;  /* 0x0000005451197223 */ /* 0x000fe20000000019 */
[----:B------:R-:W-:Y:S01]  /*61c0*/  LOP3.LUT R84, R115, 0xffff0000, RZ, 0xc0, !PT ;  /* 0xffff000073547812 */ /* 0x000fe200078ec0ff */
[C---:B------:R-:W-:Y:S01]  /*61d0*/  FFMA R26, R81.reuse, R83, R26 ;  /* 0x00000053511a7223 */ /* 0x040fe2000000001a */
[C---:B------:R-:W-:Y:S01]  /*61e0*/  SHF.L.U32 R83, R114.reuse, 0x10, RZ ;  /* 0x0000001072537819 */ /* 0x040fe200000006ff */
[C---:B------:R-:W-:Y:S01]  /*61f0*/  FFMA R31, R81.reuse, R82, R31 ;  /* 0x00000052511f7223 */ /* 0x040fe2000000001f */
[----:B------:R-:W-:Y:S01]  /*6200*/  LOP3.LUT R82, R114, 0xffff0000, RZ, 0xc0, !PT ;  /* 0xffff000072527812 */ /* 0x000fe200078ec0ff */
[C---:B------:R-:W-:Y:S01]  /*6210*/  FMUL R28, R78.reuse, R32 ;  /* 0x000000204e1c7220 */ /* 0x040fe20000400000 */
[C---:B------:R-:W-:Y:S01]  /*6220*/  FMUL R29, R78.reuse, R33 ;  /* 0x000000214e1d7220 */ /* 0x040fe20000400000 */
[C---:B------:R-:W-:Y:S01]  /*6230*/  FMUL R30, R78.reuse, R34 ;  /* 0x000000224e1e7220 */ /* 0x040fe20000400000 */
[----:B------:R-:W-:Y:S01]  /*6240*/  FMUL R35, R78, R35 ;  /* 0x000000234e237220 */ /* 0x000fe20000400000 */
[----:B------:R-:W-:Y:S01]  /*6250*/  FFMA R28, R81, R83, R28 ;  /* 0x00000053511c7223 */ /* 0x000fe2000000001c */
[----:B------:R-:W-:Y:S01]  /*6260*/  SHF.L.U32 R83, R121, 0x10, RZ ;  /* 0x0000001079537819 */ /* 0x000fe200000006ff */
[C---:B------:R-:W-:Y:S01]  /*6270*/  FFMA R29, R81.reuse, R82, R29 ;  /* 0x00000052511d7223 */ /* 0x040fe2000000001d */
[C---:B------:R-:W-:Y:S01]  /*6280*/  SHF.L.U32 R82, R120.reuse, 0x10, RZ ;  /* 0x0000001078527819 */ /* 0x040fe200000006ff */
[----:B------:R-:W-:Y:S01]  /*6290*/  FFMA R30, R81, R85, R30 ;  /* 0x00000055511e7223 */ /* 0x000fe2000000001e */
[----:B------:R-:W-:Y:S01]  /*62a0*/  SHF.L.U32 R85, R123, 0x10, RZ ;  /* 0x000000107b557819 */ /* 0x000fe200000006ff */
[C---:B------:R-:W-:Y:S01]  /*62b0*/  FFMA R35, R81.reuse, R84, R35 ;  /* 0x0000005451237223 */ /* 0x040fe20000000023 */
[----:B------:R-:W-:Y:S01]  /*62c0*/  LOP3.LUT R84, R120, 0xffff0000, RZ, 0xc0, !PT ;  /* 0xffff000078547812 */ /* 0x000fe200078ec0ff */
[C---:B------:R-:W-:Y:S01]  /*62d0*/  FMUL R32, R78.reuse, R36 ;  /* 0x000000244e207220 */ /* 0x040fe20000400000 */
[C---:B------:R-:W-:Y:S01]  /*62e0*/  FMUL R33, R78.reuse, R37 ;  /* 0x000000254e217220 */ /* 0x040fe20000400000 */
[----:B------:R-:W-:Y:S01]  /*62f0*/  FMUL R34, R78, R38 ;  /* 0x000000264e227220 */ /* 0x000fe20000400000 */
[----:B------:R1:W-:Y:S01]  /*6300*/  STS.128 [R182+UR48+0x400], R92 ;  /* 0x0004005cb6007988 */ /* 0x0003e20008000c30 */
[----:B------:R-:W-:Y:S01]  /*6310*/  FFMA R32, R81, R82, R32 ;  /* 0x0000005251207223 */ /* 0x000fe20000000020 */
[----:B------:R-:W-:Y:S01]  /*6320*/  LOP3.LUT R82, R121, 0xffff0000, RZ, 0xc0, !PT ;  /* 0xffff000079527812 */ /* 0x000fe200078ec0ff */
[C---:B------:R-:W-:Y:S01]  /*6330*/  FFMA R33, R81.reuse, R84, R33 ;  /* 0x0000005451217223 */ /* 0x040fe20000000021 */
[----:B------:R-:W-:Y:S01]  /*6340*/  LOP3.LUT R84, R122, 0xffff0000, RZ, 0xc0, !PT ;  /* 0xffff00007a547812 */ /* 0x000fe200078ec0ff */
[----:B------:R-:W-:Y:S01]  /*6350*/  FMUL R39, R78, R39 ;  /* 0x000000274e277220 */ /* 0x000fe20000400000 */
[C---:B------:R-:W-:Y:S01]  /*6360*/  FFMA R34, R81.reuse, R83, R34 ;  /* 0x0000005351227223 */ /* 0x040fe20000000022 */
[----:B------:R-:W-:Y:S01]  /*6370*/  SHF.L.U32 R83, R122, 0x10, RZ ;  /* 0x000000107a537819 */ /* 0x000fe200000006ff */
[C---:B------:R-:W-:Y:S01]  /*6380*/  FMUL R36, R78.reuse, R40 ;  /* 0x000000284e247220 */ /* 0x040fe20000400000 */
[----:B------:R-:W-:Y:S01]  /*6390*/  FFMA R39, R81, R82, R39 ;  /* 0x0000005251277223 */ /* 0x000fe20000000027 */
[----:B------:R-:W-:Y:S01]  /*63a0*/  LOP3.LUT R82, R123, 0xffff0000, RZ, 0xc0, !PT ;  /* 0xffff00007b527812 */ /* 0x000fe200078ec0ff */
[C---:B------:R-:W-:Y:S01]  /*63b0*/  FMUL R37, R78.reuse, R41 ;  /* 0x000000294e257220 */ /* 0x040fe20000400000 */
[C---:B------:R-:W-:Y:S01]  /*63c0*/  FMUL R38, R78.reuse, R42 ;  /* 0x0000002a4e267220 */ /* 0x040fe20000400000 */
[----:B------:R-:W-:Y:S01]  /*63d0*/  FMUL R43, R78, R43 ;  /* 0x0000002b4e2b7220 */ /* 0x000fe20000400000 */
[C---:B------:R-:W-:Y:S01]  /*63e0*/  FFMA R36, R81.reuse, R83, R36 ;  /* 0x0000005351247223 */ /* 0x040fe20000000024 */
[C---:B------:R-:W-:Y:S01]  /*63f0*/  SHF.L.U32 R83, R128.reuse, 0x10, RZ ;  /* 0x0000001080537819 */ /* 0x040fe200000006ff */
[----:B------:R2:W-:Y:S01]  /*6400*/  STS.128 [R181+0x400], R116 ;  /* 0x00040074b5007388 */ /* 0x0005e20000000c00 */
[----:B------:R-:W-:Y:S01]  /*6410*/  FFMA R37, R81, R84, R37 ;  /* 0x0000005451257223 */ /* 0x000fe20000000025 */
[----:B------:R-:W-:Y:S01]  /*6420*/  LOP3.LUT R84, R129, 0xffff0000, RZ, 0xc0, !PT ;  /* 0xffff000081547812 */ /* 0x000fe200078ec0ff */
[----:B------:R-:W-:Y:S01]  /*6430*/  FFMA R38, R81, R85, R38 ;  /* 0x0000005551267223 */ /* 0x000fe20000000026 */
[----:B------:R-:W-:Y:S01]  /*6440*/  SHF.L.U32 R85, R129, 0x10, RZ ;  /* 0x0000001081557819 */ /* 0x000fe200000006ff */
        /* <DEDUP_REMOVED lines=8> */
[----:B------:R4:W-:Y:S01]  /*64d0*/  STS.128 [R180+0x400], R124 ;  /* 0x0004007cb4007388 */ /* 0x0009e20000000c00 */
[C---:B------:R-:W-:Y:S01]  /*64e0*/  FFMA R41, R81.reuse, R82, R41 ;  /* 0x0000005251297223 */ /* 0x040fe20000000029 */
[C---:B------:R-:W-:Y:S01]  /*64f0*/  SHF.L.U32 R82, R130.reuse, 0x10, RZ ;  /* 0x0000001082527819 */ /* 0x040fe200000006ff */
[----:B------:R-:W-:Y:S01]  /*6500*/  FFMA R42, R81, R85, R42 ;  /* 0x00000055512a7223 */ /* 0x000fe2000000002a */
[----:B------:R-:W-:Y:S01]  /*6510*/  SHF.L.U32 R85, R137, 0x10, RZ ;  /* 0x0000001089557819 */ /* 0x000fe200000006ff */
[----:B------:R-:W-:Y:S01]  /*6520*/  FFMA R47, R81, R84, R47 ;  /* 0x00000054512f7223 */ /* 0x000fe2000000002f */
[----:B------:R-:W-:Y:S01]  /*6530*/  LOP3.LUT R84, R130, 0xffff0000, RZ, 0xc0, !PT ;  /* 0xffff000082547812 */ /* 0x000fe200078ec0ff */
[C---:B------:R-:W-:Y:S01]  /*6540*/  FMUL R44, R78.reuse, R48 ;  /* 0x000000304e2c7220 */ /* 0x040fe20000400000 */
[----:B-1----:R-:W-:Y:S01]  /*6550*/  F2FP.BF16.F32.PACK_AB R92, R25, R24 ;  /* 0x00000018195c723e */ /* 0x002fe200000010ff */
[C---:B------:R-:W-:Y:S01]  /*6560*/  FMUL R45, R78.reuse, R49 ;  /* 0x000000314e2d7220 */ /* 0x040fe20000400000 */
[----:B------:R-:W-:Y:S01]  /*6570*/  F2FP.BF16.F32.PACK_AB R93, R31, R26 ;  /* 0x0000001a1f5d723e */ /* 0x000fe200000010ff */
[----:B------:R-:W-:Y:S01]  /*6580*/  FMUL R46, R78, R50 ;  /* 0x000000324e2e7220 */ /* 0x000fe20000400000 */
[----:B------:R-:W-:Y:S01]  /*6590*/  F2FP.BF16.F32.PACK_AB R94, R29, R28 ;  /* 0x0000001c1d5e723e */ /* 0x000fe200000010ff */
[----:B------:R-:W-:Y:S01]  /*65a0*/  FFMA R44, R81, R82, R44 ;  /* 0x00000052512c7223 */ /* 0x000fe2000000002c */
[----:B------:R-:W-:Y:S01]  /*65b0*/  LOP3.LUT R82, R131, 0xffff0000, RZ, 0xc0, !PT ;  /* 0xffff000083527812 */ /* 0x000fe200078ec0ff */
[----:B------:R-:W-:Y:S01]  /*65c0*/  FFMA R45, R81, R84, R45 ;  /* 0x00000054512d7223 */ /* 0x000fe2000000002d */
[----:B------:R-:W-:Y:S01]  /*65d0*/  LOP3.LUT R84, R136, 0xffff0000, RZ, 0xc0, !PT ;  /* 0xffff000088547812 */ /* 0x000fe200078ec0ff */
[----:B------:R-:W-:Y:S01]  /*65e0*/  FMUL R51, R78, R51 ;  /* 0x000000334e337220 */ /* 0x000fe20000400000 */
[----:B------:R-:W-:Y:S01]  /*65f0*/  F2FP.BF16.F32.PACK_AB R95, R35, R30 ;  /* 0x0000001e235f723e */ /* 0x000fe200000010ff */
[----:B------:R-:W-:Y:S01]  /*6600*/  FFMA R46, R81, R83, R46 ;  /* 0x00000053512e7223 */ /* 0x000fe2000000002e */
[----:B------:R-:W-:Y:S01]  /*6610*/  SHF.L.U32 R83, R136, 0x10, RZ ;  /* 0x0000001088537819 */ /* 0x000fe200000006ff */
[C---:B------:R-:W-:Y:S01]  /*6620*/  FMUL R48, R78.reuse, R52 ;  /* 0x000000344e307220 */ /* 0x040fe20000400000 */
[----:B--2---:R-:W-:Y:S01]  /*6630*/  F2FP.BF16.F32.PACK_AB R116, R33, R32 ;  /* 0x000000202174723e */ /* 0x004fe200000010ff */
[----:B------:R-:W-:Y:S01]  /*6640*/  FFMA R51, R81, R82, R51 ;  /* 0x0000005251337223 */ /* 0x000fe20000000033 */
[----:B------:R-:W-:Y:S01]  /*6650*/  LOP3.LUT R82, R137, 0xffff0000, RZ, 0xc0, !PT ;  /* 0xffff000089527812 */ /* 0x000fe200078ec0ff */
[----:B------:R1:W-:Y:S01]  /*6660*/  STS.128 [R178+0x400], R92 ;  /* 0x0004005cb2007388 */ /* 0x0003e20000000c00 */
[----:B------:R-:W-:Y:S01]  /*6670*/  F2FP.BF16.F32.PACK_AB R117, R39, R34 ;  /* 0x000000222775723e */ /* 0x000fe200000010ff */
[C---:B------:R-:W-:Y:S01]  /*6680*/  FMUL R49, R78.reuse, R53 ;  /* 0x000000354e317220 */ /* 0x040fe20000400000 */
[----:B------:R-:W-:Y:S01]  /*6690*/  F2FP.BF16.F32.PACK_AB R118, R37, R36 ;  /* 0x000000242576723e */ /* 0x000fe200000010ff */
[C---:B------:R-:W-:Y:S01]  /*66a0*/  FMUL R50, R78.reuse, R54 ;  /* 0x000000364e327220 */ /* 0x040fe20000400000 */
[----:B------:R-:W-:Y:S01]  /*66b0*/  F2FP.BF16.F32.PACK_AB R119, R43, R38 ;  /* 0x000000262b77723e */ /* 0x000fe200000010ff */
[----:B------:R-:W-:Y:S01]  /*66c0*/  FMUL R55, R78, R55 ;  /* 0x000000374e377220 */ /* 0x000fe20000400000 */
[----:B----4-:R-:W-:Y:S01]  /*66d0*/  F2FP.BF16.F32.PACK_AB R124, R41, R40 ;  /* 0x00000028297c723e */ /* 0x010fe200000010ff */
[C---:B------:R-:W-:Y:S01]  /*66e0*/  FFMA R48, R81.reuse, R83, R48 ;  /* 0x0000005351307223 */ /* 0x040fe20000000030 */
[C---:B------:R-:W-:Y:S01]  /*66f0*/  FFMA R49, R81.reuse, R84, R49 ;  /* 0x0000005451317223 */ /* 0x040fe20000000031 */
[----:B------:R1:W-:Y:S01]  /*6700*/  STS.128 [R177+0x400], R116 ;  /* 0x00040074b1007388 */ /* 0x0003e20000000c00 */
[C---:B------:R-:W-:Y:S01]  /*6710*/  SHF.L.U32 R83, R138.reuse, 0x10, RZ ;  /* 0x000000108a537819 */ /* 0x040fe200000006ff */
[----:B------:R-:W-:Y:S01]  /*6720*/  FFMA R50, R81, R85, R50 ;  /* 0x0000005551327223 */ /* 0x000fe20000000032 */
[----:B------:R-:W-:Y:S01]  /*6730*/  SHF.L.U32 R85, R139, 0x10, RZ ;  /* 0x000000108b557819 */ /* 0x000fe200000006ff */
[----:B------:R-:W-:Y:S01]  /*6740*/  FFMA R55, R81, R82, R55 ;  /* 0x0000005251377223 */ /* 0x000fe20000000037 */
[----:B------:R-:W-:Y:S01]  /*6750*/  LOP3.LUT R82, R138, 0xffff0000, RZ, 0xc0, !PT ;  /* 0xffff00008a527812 */ /* 0x000fe200078ec0ff */
[C---:B------:R-:W-:Y:S01]  /*6760*/  FMUL R52, R78.reuse, R56 ;  /* 0x000000384e347220 */ /* 0x040fe20000400000 */
[----:B------:R-:W-:Y:S01]  /*6770*/  LOP3.LUT R84, R139, 0xffff0000, RZ, 0xc0, !PT ;  /* 0xffff00008b547812 */ /* 0x000fe200078ec0ff */
[C---:B------:R-:W-:Y:S01]  /*6780*/  FMUL R53, R78.reuse, R57 ;  /* 0x000000394e357220 */ /* 0x040fe20000400000 */
[C---:B------:R-:W-:Y:S01]  /*6790*/  FMUL R54, R78.reuse, R58 ;  /* 0x0000003a4e367220 */ /* 0x040fe20000400000 */
[----:B------:R-:W-:Y:S01]  /*67a0*/  FMUL R59, R78, R59 ;  /* 0x0000003b4e3b7220 */ /* 0x000fe20000400000 */
[C---:B------:R-:W-:Y:S01]  /*67b0*/  FFMA R52, R81.reuse, R83, R52 ;  /* 0x0000005351347223 */ /* 0x040fe20000000034 */
[C---:B------:R-:W-:Y:S01]  /*67c0*/  FFMA R53, R81.reuse, R82, R53 ;  /* 0x0000005251357223 */ /* 0x040fe20000000035 */
[C---:B------:R-:W-:Y:S01]  /*67d0*/  FFMA R54, R81.reuse, R85, R54 ;  /* 0x0000005551367223 */ /* 0x040fe20000000036 */
[----:B------:R-:W-:Y:S01]  /*67e0*/  FFMA R59, R81, R84, R59 ;  /* 0x00000054513b7223 */ /* 0x000fe2000000003b */
[----:B------:R-:W-:Y:S01]  /*67f0*/  SHF.L.U32 R82, R144, 0x10, RZ ;  /* 0x0000001090527819 */ /* 0x000fe200000006ff */
[----:B------:R-:W-:Y:S01]  /*6800*/  FMUL R56, R78, R60 ;  /* 0x0000003c4e387220 */ /* 0x000fe20000400000 */
[----:B------:R-:W-:Y:S01]  /*6810*/  LOP3.LUT R84, R144, 0xffff0000, RZ, 0xc0, !PT ;  /* 0xffff000090547812 */ /* 0x000fe200078ec0ff */
[C---:B------:R-:W-:Y:S01]  /*6820*/  FMUL R57, R78.reuse, R61 ;  /* 0x0000003d4e397220 */ /* 0x040fe20000400000 */
[----:B------:R-:W-:Y:S01]  /*6830*/  SHF.L.U32 R83, R145, 0x10, RZ ;  /* 0x0000001091537819 */ /* 0x000fe200000006ff */
[C---:B------:R-:W-:Y:S01]  /*6840*/  FMUL R58, R78.reuse, R62 ;  /* 0x0000003e4e3a7220 */ /* 0x040fe20000400000 */
[----:B------:R-:W-:Y:S01]  /*6850*/  F2FP.BF16.F32.PACK_AB R125, R47, R42 ;  /* 0x0000002a2f7d723e */ /* 0x000fe200000010ff */
[----:B------:R-:W-:Y:S01]  /*6860*/  FFMA R56, R81, R82, R56 ;  /* 0x0000005251387223 */ /* 0x000fe20000000038 */
[----:B------:R-:W-:Y:S01]  /*6870*/  F2FP.BF16.F32.PACK_AB R126, R45, R44 ;  /* 0x0000002c2d7e723e */ /* 0x000fe200000010ff */
[----:B------:R-:W-:Y:S01]  /*6880*/  FFMA R57, R81, R84, R57 ;  /* 0x0000005451397223 */ /* 0x000fe20000000039 */
[----:B------:R-:W-:Y:S01]  /*6890*/  F2FP.BF16.F32.PACK_AB R127, R51, R46 ;  /* 0x0000002e337f723e */ /* 0x000fe200000010ff */
[----:B------:R-:W-:Y:S01]  /*68a0*/  FFMA R58, R81, R83, R58 ;  /* 0x00000053513a7223 */ /* 0x000fe2000000003a */
[----:B------:R-:W-:Y:S01]  /*68b0*/  LOP3.LUT R82, R145, 0xffff0000, RZ, 0xc0, !PT ;  /* 0xffff000091527812 */ /* 0x000fe200078ec0ff */
[----:B------:R-:W-:Y:S01]  /*68c0*/  FMUL R63, R78, R63 ;  /* 0x0000003f4e3f7220 */ /* 0x000fe20000400000 */
[----:B------:R-:W-:Y:S01]  /*68d0*/  SHF.L.U32 R83, R146, 0x10, RZ ;  /* 0x0000001092537819 */ /* 0x000fe200000006ff */
[----:B------:R1:W-:Y:S01]  /*68e0*/  STS.128 [R176+0x400], R124 ;  /* 0x0004007cb0007388 */ /* 0x0003e20000000c00 */
[----:B------:R-:W-:Y:S01]  /*68f0*/  FMUL R60, R78, R64 ;  /* 0x000000404e3c7220 */ /* 0x000fe20000400000 */
[----:B------:R-:W-:Y:S01]  /*6900*/  LOP3.LUT R84, R146, 0xffff0000, RZ, 0xc0, !PT ;  /* 0xffff000092547812 */ /* 0x000fe200078ec0ff */
[C---:B------:R-:W-:Y:S01]  /*6910*/  FMUL R61, R78.reuse, R65 ;  /* 0x000000414e3d7220 */ /* 0x040fe20000400000 */
[----:B------:R-:W-:Y:S01]  /*6920*/  SHF.L.U32 R85, R147, 0x10, RZ ;  /* 0x0000001093557819 */ /* 0x000fe200000006ff */
[C---:B------:R-:W-:Y:S01]  /*6930*/  FMUL R62, R78.reuse, R66 ;  /* 0x000000424e3e7220 */ /* 0x040fe20000400000 */
[----:B------:R-:W-:Y:S01]  /*6940*/  FFMA R63, R81, R82, R63 ;  /* 0x00000052513f7223 */ /* 0x000fe2000000003f */
[----:B------:R-:W-:Y:S01]  /*6950*/  FMUL R67, R78, R67 ;  /* 0x000000434e437220 */ /* 0x000fe20000400000 */
[----:B------:R-:W-:Y:S01]  /*6960*/  F2FP.BF16.F32.PACK_AB R132, R49, R48 ;  /* 0x000000303184723e */ /* 0x000fe200000010ff */
[----:B------:R-:W-:Y:S01]  /*6970*/  FFMA R60, R81, R83, R60 ;  /* 0x00000053513c7223 */ /* 0x000fe2000000003c */
[----:B------:R-:W-:Y:S01]  /*6980*/  F2FP.BF16.F32.PACK_AB R133, R55, R50 ;  /* 0x000000323785723e */ /* 0x000fe200000010ff */
[----:B------:R-:W-:Y:S01]  /*6990*/  FFMA R61, R81, R84, R61 ;  /* 0x00000054513d7223 */ /* 0x000fe2000000003d */
[----:B------:R-:W-:Y:S01]  /*69a0*/  F2FP.BF16.F32.PACK_AB R134, R53, R52 ;  /* 0x000000343586723e */ /* 0x000fe200000010ff */
[----:B------:R-:W-:Y:S01]  /*69b0*/  FFMA R62, R81, R85, R62 ;  /* 0x00000055513e7223 */ /* 0x000fe2000000003e */
[----:B------:R-:W-:Y:S01]  /*69c0*/  F2FP.BF16.F32.PACK_AB R135, R59, R54 ;  /* 0x000000363b87723e */ /* 0x000fe200000010ff */
[----:B------:R-:W-:Y:S01]  /*69d0*/  FFMA R67, R81, R86, R67 ;  /* 0x0000005651437223 */ /* 0x000fe20000000043 */
[----:B------:R-:W-:Y:S02]  /*69e0*/  F2FP.BF16.F32.PACK_AB R140, R57, R56 ;  /* 0x00000038398c723e */ /* 0x000fe400000010ff */
[----:B------:R-:W-:Y:S01]  /*69f0*/  F2FP.BF16.F32.PACK_AB R141, R63, R58 ;  /* 0x0000003a3f8d723e */ /* 0x000fe200000010ff */
[----:B------:R1:W-:Y:S01]  /*6a00*/  STS.128 [R175+0x400], R132 ;  /* 0x00040084af007388 */ /* 0x0003e20000000c00 */
[----:B------:R-:W-:Y:S02]  /*6a10*/  F2FP.BF16.F32.PACK_AB R142, R61, R60 ;  /* 0x0000003c3d8e723e */ /* 0x000fe400000010ff */
[----:B------:R-:W-:Y:S05]  /*6a20*/  F2FP.BF16.F32.PACK_AB R143, R67, R62 ;  /* 0x0000003e438f723e */ /* 0x000fea00000010ff */
[----:B------:R1:W-:Y:S01]  /*6a30*/  STS.128 [R174+0x400], R140 ;  /* 0x0004008cae007388 */ /* 0x0003e20000000c00 */
[----:B------:R-:W-:Y:S01]  /*6a40*/  @!PT LDS RZ, [RZ] ;  /* 0x00000000fffff984 */ /* 0x000fe20000000800 */
[----:B------:R-:W-:Y:S01]  /*6a50*/  @!PT LDS RZ, [RZ] ;  /* 0x00000000fffff984 */ /* 0x000fe20000000800 */
[----:B------:R-:W-:Y:S01]  /*6a60*/  @!PT LDS RZ, [RZ] ;  /* 0x00000000fffff984 */ /* 0x000fe20000000800 */
[----:B------:R-:W-:Y:S01]  /*6a70*/  @!PT LDS RZ, [RZ] ;  /* 0x00000000fffff984 */ /* 0x000fe20000000800 */
[----:B------:R2:W-:Y:S07]  /*6a80*/  MEMBAR.ALL.CTA ;  /* 0x0000000000007992 */ /* 0x0005ee0000008000 */
[----:B--2---:R-:W2:Y:S02]  /*6a90*/  FENCE.VIEW.ASYNC.S ;  /* 0x00000000000073c6 */ /* 0x004ea40000000000 */
[----:B--2---:R-:W-:Y:S06]  /*6aa0*/  BAR.SYNC.DEFER_BLOCKING 0x1, 0x80 ;  /* 0x0042000000007b1d */ /* 0x004fec0000010000 */
[----:B------:R-:W-:Y:S05]  /*6ab0*/  @P0 BRA `(.L_x_97) ;  /* 0x0000000000280947 */ /* 0x000fea0003800000 */
[----:B------:R-:W-:Y:S02]  /*6ac0*/  UIADD3 UR4, UPT, UPT, UR48, 0x400, URZ ;  /* 0x0000040030047890 */ /* 0x000fe4000fffe0ff */
[----:B------:R-:W-:Y:S01]  /*6ad0*/  UIADD3 UR6, UP0, UPT, UR52, 0x680, URZ ;  /* 0x0000068034067890 */ /* 0x000fe2000ff1e0ff */
[----:B------:R-:W-:Y:S03]  /*6ae0*/  UMOV UR43, UR36 ;  /* 0x00000024002b7c82 */ /* 0x000fe60008000000 */
[----:B------:R-:W-:Y:S01]  /*6af0*/  MOV R163, UR4 ;  /* 0x0000000400a37c02 */ /* 0x000fe20008000f00 */
[----:B------:R-:W-:Y:S03]  /*6b00*/  UIADD3.X UR7, UPT, UPT, URZ, UR53, URZ, UP0, !UPT ;  /* 0x00000035ff077290 */ /* 0x000fe600087fe4ff */
[----:B------:R-:W-:Y:S11]  /*6b10*/  R2UR UR40, R163 ;  /* 0x00000000a32872ca */ /* 0x000ff600000e0000 */
[----:B------:R-:W-:Y:S02]  /*6b20*/  @!UPT UIADD3 URZ, UPT, UPT, URZ, URZ, URZ ;  /* 0x000000fffffff290 */ /* 0x000fe4000fffe0ff */
[----:B------:R2:W-:Y:S01]  /*6b30*/  UTMASTG.3D [UR40], [UR6] ;  /* 0x00000028060073b5 */ /* 0x0005e20008010000 */
[----:B------:R0:W-:Y:S01]  /*6b40*/  UTMACMDFLUSH ;  /* 0x00000000000079b7 */ /* 0x0001e20000000000 */
[----:B--2---:R-:W-:Y:S04]  /*6b50*/  DEPBAR.LE SB0, 0x1 ;  /* 0x000080400000791a */ /* 0x004fe80000000000 */
.L_x_97:
[----:B------:R-:W-:Y:S05]  /*6b60*/  BSYNC.RECONVERGENT B0 ;  /* 0x0000000000007941 */ /* 0x000fea0003800200 */
.L_x_96:
[----:B------:R-:W-:Y:S01]  /*6b70*/  BAR.SYNC.DEFER_BLOCKING 0x1, 0x80 ;  /* 0x0042000000007b1d */ /* 0x000fe20000010000 */
[----:B------:R-:W-:Y:S01]  /*6b80*/  ISETP.NE.AND P1, PT, R179, RZ, PT ;  /* 0x000000ffb300720c */ /* 0x000fe20003f25270 */
[----:B------:R-:W-:Y:S01]  /*6b90*/  UISETP.NE.AND UP0, UPT, UR49, URZ, UPT ;  /* 0x000000ff3100728c */ /* 0x000fe2000bf05270 */
[----:B------:R-:W-:Y:S11]  /*6ba0*/  LEA R3, R101, UR48, 0x3 ;  /* 0x0000003065037c11 */ /* 0x000ff6000f8e18ff */
[----:B------:R-:W-:Y:S01]  /*6bb0*/  @P1 SHF.L.U32 R2, R167, 0x1f, RZ ;  /* 0x0000001fa7021819 */ /* 0x000fe200000006ff */
[----:B------:R-:W-:Y:S06]  /*6bc0*/  BRA.U !UP0, `(.L_x_98) ;  /* 0x0000000108247547 */ /* 0x000fec000b800000 */
[----:B------:R-:W-:Y:S01]  /*6bd0*/  IMAD.U32 R5, RZ, RZ, UR51 ;  /* 0x00000033ff057e24 */ /* 0x000fe2000f8e00ff */
[----:B------:R-:W-:Y:S01]  /*6be0*/  MOV R0, UR37 ;  /* 0x0000002500007c02 */ /* 0x000fe20008000f00 */
[----:B------:R-:W-:Y:S03]  /*6bf0*/  UIADD3 UR51, UPT, UPT, UR51, 0x1, URZ ;  /* 0x0000000133337890 */ /* 0x000fe6000fffe0ff */
[----:B------:R-:W-:Y:S01]  /*6c00*/  @P1 LEA R5, R5, UR48, 0x3 ;  /* 0x0000003005051c11 */ /* 0x000fe2000f8e18ff */
[----:B------:R-:W-:Y:S04]  /*6c10*/  UISETP.NE.AND UP0, UPT, UR51, 0x4, UPT ;  /* 0x000000043300788c */ /* 0x000fe8000bf05270 */
[----:B------:R-:W-:Y:S01]  /*6c20*/  @P1 VIADD R5, R5, 0x60 ;  /* 0x0000006005051836 */ /* 0x000fe20000000000 */
[----:B------:R-:W-:Y:S04]  /*6c30*/  USEL UR51, UR51, URZ, UP0 ;  /* 0x000000ff33337287 */ /* 0x000fe80008000000 */
[----:B------:R-:W-:Y:S04]  /*6c40*/  @P1 PRMT R0, R0, 0x654, R5 ;  /* 0x0000065400001816 */ /* 0x000fe80000000005 */
[----:B------:R2:W-:Y:S04]  /*6c50*/  @P1 SYNCS.ARRIVE.TRANS64.RED.A1T0 RZ, [R0+URZ], RZ ;  /* 0x000000ff00ff19a7 */ /* 0x0005e800081004ff */
.L_x_98:
[----:B------:R-:W4:Y:S01]  /*6c60*/  @P1 SYNCS.PHASECHK.TRANS64.TRYWAIT P0, [R3+URZ+0x40], R2 ;  /* 0x00004002030015a7 */ /* 0x000f2200080011ff */
[----:B------:R-:W-:Y:S01]  /*6c70*/  BSSY B1, `(.L_x_99) ;  /* 0x000001f000017945 */ /* 0x000fe20003800000 */
[----:B----4-:R-:W-:Y:S03]  /*6c80*/  @P1 SEL R103, RZ, 0x1, !P0 ;  /* 0x00000001ff671807 */ /* 0x010fe60004000000 */
[----:B------:R-:W-:Y:S05]  /*6c90*/  @!P1 BRA `(.L_x_100) ;  /* 0x0000000000709947 */ /* 0x000fea0003800000 */
[----:B------:R-:W-:Y:S01]  /*6ca0*/  ISETP.NE.AND P1, PT, R109, RZ, PT ;  /* 0x000000ff6d00720c */ /* 0x000fe20003f25270 */
[----:B------:R-:W-:Y:S01]  /*6cb0*/  BSSY B0, `(.L_x_101) ;  /* 0x000000b000007945 */ /* 0x000fe20003800000 */
[----:B------:R-:W-:Y:S11]  /*6cc0*/  ISETP.NE.AND P0, PT, R103, RZ, PT ;  /* 0x000000ff6700720c */ /* 0x000ff60003f05270 */
[----:B------:R-:W-:Y:S05]  /*6cd0*/  @P1 IMAD R4, R101, 0x4000, R182 ;  /* 0x0000400065041824 */ /* 0x000fea00078e02b6 */
[----:B------:R-:W-:Y:S04]  /*6ce0*/  @P1 IADD3 R9, PT, PT, R4, UR48, RZ ;  /* 0x0000003004091c10 */ /* 0x000fe8000fffe0ff */
[----:B------:R-:W-:Y:S01]  /*6cf0*/  @P1 IADD3 R7, PT, PT, R102, R9, RZ ;  /* 0x0000000966071210 */ /* 0x000fe20007ffe0ff */
[--C-:B------:R-:W-:Y:S02]  /*6d00*/  @P1 IMAD.IADD R5, R100, 0x1, R9.reuse ;  /* 0x0000000164051824 */ /* 0x100fe400078e0209 */
[----:B------:R-:W-:Y:S01]  /*6d10*/  @P1 IMAD.IADD R2, R108, 0x1, R9 ;  /* 0x000000016c021824 */ /* 0x000fe200078e0209 */
[----:B------:R-:W-:Y:S06]  /*6d20*/  @P0 BRA `(.L_x_102) ;  /* 0x00000000000c0947 */ /* 0x000fec0003800000 */
[----:B--2---:R-:W-:Y:S04]  /*6d30*/  SHF.L.U32 R0, R167, 0x1f, RZ ;  /* 0x0000001fa7007819 */ /* 0x004fe800000006ff */
[----:B------:R-:W2:Y:S02]  /*6d40*/  SYNCS.PHASECHK.TRANS64.TRYWAIT P0, [R3+URZ+0x40], R0 ;  /* 0x00004000030075a7 */ /* 0x000ea400080011ff */
[----:B--2---:R-:W-:Y:S05]  /*6d50*/  @!P0 BRA `(.L_x_103) ;  /* 0x00000048000c8947 */ /* 0x004fea0003800000 */
.L_x_102:
[----:B------:R-:W-:Y:S05]  /*6d60*/  BSYNC B0 ;  /* 0x0000000000007941 */ /* 0x000fea0003800000 */
.L_x_101:
[----:B------:R-:W-:Y:S01]  /*6d70*/  ISETP.NE.AND P0, PT, R109, RZ, PT ;  /* 0x000000ff6d00720c */ /* 0x000fe20003f05270 */
[----:B------:R-:W-:Y:S11]  /*6d80*/  VIADD R101, R101, 0x1 ;  /* 0x0000000165657836 */ /* 0x000ff60000000000 */
[----:B------:R-:W-:Y:S01]  /*6d90*/  @!UPT UIADD3 URZ, UPT, UPT, URZ, URZ, URZ ;  /* 0x000000fffffff290 */ /* 0x000fe2000fffe0ff */
[----:B------:R4:W1:Y:S01]  /*6da0*/  @P0 LDS.128 R88, [R4+UR48+0x400] ;  /* 0x0004003004580984 */ /* 0x0008620008000c00 */
[--C-:B--2---:R-:W-:Y:S01]  /*6db0*/  @P0 IMAD.IADD R3, R102, 0x1, R5.reuse ;  /* 0x0000000166030824 */ /* 0x104fe200078e0205 */
[C---:B------:R-:W-:Y:S01]  /*6dc0*/  @P0 IADD3 R0, PT, PT, R108.reuse, R7, RZ ;  /* 0x000000076c000210 */ /* 0x040fe20007ffe0ff */
[C---:B------:R-:W-:Y:S01]  /*6dd0*/  @P0 IMAD.IADD R6, R108.reuse, 0x1, R5 ;  /* 0x000000016c060824 */ /* 0x040fe200078e0205 */
[----:B------:R4:W2:Y:S02]  /*6de0*/  @P0 LDS.128 R96, [R2+0x400] ;  /* 0x0004000002600984 */ /* 0x0008a40000000c00 */
[----:B------:R-:W-:Y:S02]  /*6df0*/  @P0 IADD3 R8, PT, PT, R108, R3, RZ ;  /* 0x000000036c080210 */ /* 0x000fe40007ffe0ff */
[----:B------:R4:W1:Y:S04]  /*6e00*/  @P0 LDS.128 R104, [R7+0x400] ;  /* 0x0004000007680984 */ /* 0x0008680000000c00 */
[----:B------:R4:W1:Y:S04]  /*6e10*/  @P0 LDS.128 R112, [R0+0x400] ;  /* 0x0004000000700984 */ /* 0x0008680000000c00 */
[----:B------:R4:W1:Y:S04]  /*6e20*/  @P0 LDS.128 R120, [R5+0x400] ;  /* 0x0004000005780984 */ /* 0x0008680000000c00 */
[----:B------:R4:W1:Y:S04]  /*6e30*/  @P0 LDS.128 R128, [R6+0x400] ;  /* 0x0004000006800984 */ /* 0x0008680000000c00 */
[----:B------:R4:W1:Y:S04]  /*6e40*/  @P0 LDS.128 R136, [R3+0x400] ;  /* 0x0004000003880984 */ /* 0x0008680000000c00 */
[----:B------:R4:W1:Y:S02]  /*6e50*/  @P0 LDS.128 R144, [R8+0x400] ;  /* 0x0004000008900984 */ /* 0x0008640000000c00 */
.L_x_100:
[----:B------:R-:W-:Y:S05]  /*6e60*/  BSYNC B1 ;  /* 0x0000000000017941 */ /* 0x000fea0003800000 */
.L_x_99:
[----:B----4-:R-:W-:Y:S05]  /*6e70*/  VIADD R3, R80, 0x40 ;  /* 0x0000004050037836 */ /* 0x010fea0000000000 */
[----:B------:R-:W-:Y:S04]  /*6e80*/  SHF.R.U32.HI R3, RZ, 0x15, R3 ;  /* 0x00000015ff037819 */ /* 0x000fe80000011603 */
[----:B------:R-:W-:Y:S11]  /*6e90*/  LOP3.LUT P0, RZ, R3, 0x3, R162, 0x48, !PT ;  /* 0x0000000303ff7812 */ /* 0x000ff600078048a2 */
[----:B------:R-:W-:Y:S02]  /*6ea0*/  @!UPT UIADD3 URZ, UPT, UPT, URZ, URZ, URZ ;  /* 0x000000fffffff290 */ /* 0x000fe4000fffe0ff */
        /* <DEDUP_REMOVED lines=17> */
.L_x_104:
[----:B------:R-:W-:Y:S01]  /*6fc0*/  ISETP.NE.AND P6, PT, R179, RZ, PT ;  /* 0x000000ffb300720c */ /* 0x000fe20003fc5270 */
[----:B------:R-:W-:Y:S05]  /*6fd0*/  WARPSYNC.ALL ;  /* 0x0000000000007948 */ /* 0x000fea0003800000 */
[----:B------:R-:W-:Y:S01]  /*6fe0*/  R2UR UR4, R80 ;  /* 0x00000000500472ca */ /* 0x000fe200000e0000 */
[----:B------:R-:W-:Y:S01]  /*6ff0*/  BSSY.RECONVERGENT B0, `(.L_x_105) ;  /* 0x0000103000007945 */ /* 0x000fe20003800200 */
[----:B--2---:R-:W-:Y:S02]  /*7000*/  MOV R0, UR51 ;  /* 0x0000003300007c02 */ /* 0x004fe40008000f00 */
[----:B------:R-:W-:Y:S02]  /*7010*/  MOV R85, UR37 ;  /* 0x0000002500557c02 */ /* 0x000fe40008000f00 */
[----:B-1----:R-:W-:Y:S02]  /*7020*/  SHF.L.U32 R82, R88, 0x10, RZ ;  /* 0x0000001058527819 */ /* 0x002fe400000006ff */
[----:B------:R-:W-:Y:S02]  /*7030*/  @P6 LEA R0, R0, UR48, 0x3 ;  /* 0x0000003000006c11 */ /* 0x000fe4000f8e18ff */
[----:B------:R-:W-:Y:S02]  /*7040*/  LOP3.LUT R83, R88, 0xffff0000, RZ, 0xc0, !PT ;  /* 0xffff000058537812 */ /* 0x000fe400078ec0ff */
[----:B------:R-:W-:Y:S01]  /*7050*/  @P6 IADD3 R0, PT, PT, R0, 0x60, RZ ;  /* 0x0000006000006810 */ /* 0x000fe20007ffe0ff */
[----:B------:R-:W1:Y:S01]  /*7060*/  LDTM.x64 R4, tmem[UR4+0x40] ;  /* 0x00004004000479ee */ /* 0x000e620008340000 */
[----:B------:R-:W-:Y:S02]  /*7070*/  SHF.L.U32 R84, R89, 0x10, RZ ;  /* 0x0000001059547819 */ /* 0x000fe400000006ff */
[----:B------:R-:W-:Y:S02]  /*7080*/  @P6 PRMT R85, R85, 0x654, R0 ;  /* 0x0000065455556816 */ /* 0x000fe40000000000 */
[----:B------:R-:W-:Y:S02]  /*7090*/  LOP3.LUT R86, R89, 0xffff0000, RZ, 0xc0, !PT ;  /* 0xffff000059567812 */ /* 0x000fe400078ec0ff */
[----:B------:R-:W-:Y:S01]  /*70a0*/  ISETP.NE.AND P0, PT, R170, RZ, PT ;  /* 0x000000ffaa00720c */ /* 0x000fe20003f05270 */
[C---:B-1----:R-:W-:Y:S01]  /*70b0*/  FMUL R0, R78.reuse, R4 ;  /* 0x000000044e007220 */ /* 0x042fe20000400000 */
[C---:B------:R-:W-:Y:S01]  /*70c0*/  FMUL R2, R78.reuse, R5 ;  /* 0x000000054e027220 */ /* 0x040fe20000400000 */
[C---:B------:R-:W-:Y:S01]  /*70d0*/  FMUL R3, R78.reuse, R6 ;  /* 0x000000064e037220 */ /* 0x040fe20000400000 */
[----:B------:R-:W-:Y:S01]  /*70e0*/  FMUL R7, R78, R7 ;  /* 0x000000074e077220 */ /* 0x000fe20000400000 */
[C---:B------:R-:W-:Y:S01]  /*70f0*/  FFMA R0, R81.reuse, R82, R0 ;  /* 0x0000005251007223 */ /* 0x040fe20000000000 */
[C---:B------:R-:W-:Y:S01]  /*7100*/  LOP3.LUT R82, R90.reuse, 0xffff0000, RZ, 0xc0, !PT ;  /* 0xffff00005a527812 */ /* 0x040fe200078ec0ff */
[C---:B------:R-:W-:Y:S01]  /*7110*/  FFMA R2, R81.reuse, R83, R2 ;  /* 0x0000005351027223 */ /* 0x040fe20000000002 */
[----:B------:R-:W-:Y:S01]  /*7120*/  SHF.L.U32 R83, R90, 0x10, RZ ;  /* 0x000000105a537819 */ /* 0x000fe200000006ff */
[C---:B------:R-:W-:Y:S01]  /*7130*/  FFMA R3, R81.reuse, R84, R3 ;  /* 0x0000005451037223 */ /* 0x040fe20000000003 */
[----:B------:R-:W-:Y:S01]  /*7140*/  FMUL R4, R78, R8 ;  /* 0x000000084e047220 */ /* 0x000fe20000400000 */
[----:B------:R-:W-:Y:S01]  /*7150*/  FFMA R7, R81, R86, R7 ;  /* 0x0000005651077223 */ /* 0x000fe20000000007 */
[----:B------:R-:W-:Y:S01]  /*7160*/  F2FP.BF16.F32.PACK_AB R92, R2, R0 ;  /* 0x00000000025c723e */ /* 0x000fe200000010ff */
[C---:B------:R-:W-:Y:S01]  /*7170*/  FMUL R5, R78.reuse, R9 ;  /* 0x000000094e057220 */ /* 0x040fe20000400000 */
[----:B------:R-:W-:Y:S01]  /*7180*/  LOP3.LUT R0, R91, 0xffff0000, RZ, 0xc0, !PT ;  /* 0xffff00005b007812 */ /* 0x000fe200078ec0ff */
[----:B------:R-:W-:Y:S01]  /*7190*/  FFMA R4, R81, R83, R4 ;  /* 0x0000005351047223 */ /* 0x000fe20000000004 */
[----:B------:R-:W-:Y:S01]  /*71a0*/  SHF.L.U32 R83, R91, 0x10, RZ ;  /* 0x000000105b537819 */ /* 0x000fe200000006ff */
[----:B------:R-:W-:Y:S01]  /*71b0*/  FFMA R5, R81, R82, R5 ;  /* 0x0000005251057223 */ /* 0x000fe20000000005 */
[----:B------:R-:W-:Y:S01]  /*71c0*/  F2FP.BF16.F32.PACK_AB R93, R7, R3 ;  /* 0x00000003075d723e */ /* 0x000fe200000010ff */
[----:B------:R-:W-:Y:S01]  /*71d0*/  FMUL R6, R78, R10 ;  /* 0x0000000a4e067220 */ /* 0x000fe20000400000 */
[----:B------:R-:W-:Y:S01]  /*71e0*/  SHF.L.U32 R3, R96, 0x10, RZ ;  /* 0x0000001060037819 */ /* 0x000fe200000006ff */
[----:B------:R-:W-:Y:S01]  /*71f0*/  FMUL R11, R78, R11 ;  /* 0x0000000b4e0b7220 */ /* 0x000fe20000400000 */
[----:B------:R-:W-:Y:S01]  /*7200*/  LOP3.LUT R2, R96, 0xffff0000, RZ, 0xc0, !PT ;  /* 0xffff000060027812 */ /* 0x000fe200078ec0ff */
[C---:B------:R-:W-:Y:S01]  /*7210*/  FMUL R8, R78.reuse, R12 ;  /* 0x0000000c4e087220 */ /* 0x040fe20000400000 */
[----:B------:R-:W-:Y:S01]  /*7220*/  LOP3.LUT R82, R107, 0xffff0000, RZ, 0xc0, !PT ;  /* 0xffff00006b527812 */ /* 0x000fe200078ec0ff */
[----:B------:R-:W-:Y:S01]  /*7230*/  FMUL R9, R78, R13 ;  /* 0x0000000d4e097220 */ /* 0x000fe20000400000 */
[----:B------:R-:W-:Y:S01]  /*7240*/  F2FP.BF16.F32.PACK_AB R94, R5, R4 ;  /* 0x00000004055e723e */ /* 0x000fe200000010ff */
[C---:B------:R-:W-:Y:S01]  /*7250*/  FFMA R6, R81.reuse, R83, R6 ;  /* 0x0000005351067223 */ /* 0x040fe20000000006 */
[----:B------:R-:W-:Y:S01]  /*7260*/  SHF.L.U32 R83, R104, 0x10, RZ ;  /* 0x0000001068537819 */ /* 0x000fe200000006ff */
[----:B------:R-:W-:Y:S01]  /*7270*/  FFMA R11, R81, R0, R11 ;  /* 0x00000000510b7223 */ /* 0x000fe2000000000b */
[----:B------:R-:W-:Y:S01]  /*7280*/  SHF.L.U32 R0, R97, 0x10, RZ ;  /* 0x0000001061007819 */ /* 0x000fe200000006ff */
[C---:B------:R-:W-:Y:S01]  /*7290*/  FFMA R8, R81.reuse, R3, R8 ;  /* 0x0000000351087223 */ /* 0x040fe20000000008 */
[----:B------:R-:W-:Y:S01]  /*72a0*/  SHF.L.U32 R3, R98, 0x10, RZ ;  /* 0x0000001062037819 */ /* 0x000fe200000006ff */
[----:B------:R-:W-:Y:S01]  /*72b0*/  FFMA R9, R81, R2, R9 ;  /* 0x0000000251097223 */ /* 0x000fe20000000009 */
[----:B------:R-:W-:Y:S01]  /*72c0*/  LOP3.LUT R2, R97, 0xffff0000, RZ, 0xc0, !PT ;  /* 0xffff000061027812 */ /* 0x000fe200078ec0ff */
[C---:B------:R-:W-:Y:S01]  /*72d0*/  FMUL R10, R78.reuse, R14 ;  /* 0x0000000e4e0a7220 */ /* 0x040fe20000400000 */
[----:B------:R-:W-:Y:S01]  /*72e0*/  F2FP.BF16.F32.PACK_AB R95, R11, R6 ;  /* 0x000000060b5f723e */ /* 0x000fe200000010ff */
[C---:B------:R-:W-:Y:S01]  /*72f0*/  FMUL R15, R78.reuse, R15 ;  /* 0x0000000f4e0f7220 */ /* 0x040fe20000400000 */
[----:B------:R-:W-:Y:S01]  /*7300*/  F2FP.BF16.F32.PACK_AB R116, R9, R8 ;  /* 0x000000080974723e */ /* 0x000fe200000010ff */
[----:B------:R-:W-:Y:S01]  /*7310*/  FMUL R12, R78, R16 ;  /* 0x000000104e0c7220 */ /* 0x000fe20000400000 */
[C---:B------:R-:W-:Y:S01]  /*7320*/  FFMA R10, R81.reuse, R0, R10 ;  /* 0x00000000510a7223 */ /* 0x040fe2000000000a */
[----:B------:R-:W-:Y:S01]  /*7330*/  LOP3.LUT R0, R98, 0xffff0000, RZ, 0xc0, !PT ;  /* 0xffff000062007812 */ /* 0x000fe200078ec0ff */
[----:B------:R-:W-:Y:S01]  /*7340*/  FFMA R15, R81, R2, R15 ;  /* 0x00000002510f7223 */ /* 0x000fe2000000000f */
        /* <DEDUP_REMOVED lines=9> */
[----:B------:R-:W-:Y:S01]  /*73e0*/  FMUL R16, R78, R20 ;  /* 0x000000144e107220 */ /* 0x000fe20000400000 */
[----:B------:R-:W-:Y:S01]  /*73f0*/  FFMA R14, R81, R3, R14 ;  /* 0x00000003510e7223 */ /* 0x000fe2000000000e */
[----:B------:R-:W-:Y:S01]  /*7400*/  SHF.L.U32 R3, R106, 0x10, RZ ;  /* 0x000000106a037819 */ /* 0x000fe200000006ff */
[C---:B------:R-:W-:Y:S01]  /*7410*/  FMUL R17, R78.reuse, R21 ;  /* 0x000000154e117220 */ /* 0x040fe20000400000 */
[----:B------:R-:W-:Y:S01]  /*7420*/  F2FP.BF16.F32.PACK_AB R118, R13, R12 ;  /* 0x0000000c0d76723e */ /* 0x000fe200000010ff */
[----:B------:R-:W-:Y:S01]  /*7430*/  FFMA R19, R81, R2, R19 ;  /* 0x0000000251137223 */ /* 0x000fe20000000013 */
[----:B------:R-:W-:Y:S01]  /*7440*/  SHF.L.U32 R2, R105, 0x10, RZ ;  /* 0x0000001069027819 */ /* 0x000fe200000006ff */
        /* <DEDUP_REMOVED lines=12> */
[C---:B------:R-:W-:Y:S01]  /*7510*/  FFMA R23, R81.reuse, R0, R23 ;  /* 0x0000000051177223 */ /* 0x040fe20000000017 */
[----:B------:R-:W-:Y:S01]  /*7520*/  SHF.L.U32 R0, R112, 0x10, RZ ;  /* 0x0000001070007819 */ /* 0x000fe200000006ff */
[C---:B------:R-:W-:Y:S01]  /*7530*/  FMUL R22, R78.reuse, R26 ;  /* 0x0000001a4e167220 */ /* 0x040fe20000400000 */
[----:B------:R-:W-:Y:S01]  /*7540*/  FMUL R27, R78, R27 ;  /* 0x0000001b4e1b7220 */ /* 0x000fe20000400000 */
        /* <DEDUP_REMOVED lines=9> */
[----:B------:R-:W-:Y:S01]  /*75e0*/  LOP3.LUT R82, R115, 0xffff0000, RZ, 0xc0, !PT ;  /* 0xffff000073527812 */ /* 0x000fe200078ec0ff */
[----:B------:R-:W-:Y:S01]  /*75f0*/  FFMA R24, R81, R0, R24 ;  /* 0x0000000051187223 */ /* 0x000fe20000000018 */
[----:B------:R-:W-:Y:S01]  /*7600*/  SHF.L.U32 R0, R113, 0x10, RZ ;  /* 0x0000001071007819 */ /* 0x000fe200000006ff */
[C---:B------:R-:W-:Y:S01]  /*7610*/  FMUL R25, R78.reuse, R29 ;  /* 0x0000001d4e197220 */ /* 0x040fe20000400000 */
[----:B------:R-:W-:Y:S01]  /*7620*/  F2FP.BF16.F32.PACK_AB R126, R21, R20 ;  /* 0x00000014157e723e */ /* 0x000fe200000010ff */
[----:B------:R-:W-:Y:S01]  /*7630*/  FMUL R26, R78, R30 ;  /* 0x0000001e4e1a7220 */ /* 0x000fe20000400000 */
[----:B------:R-:W-:Y:S01]  /*7640*/  F2FP.BF16.F32.PACK_AB R127, R27, R22 ;  /* 0x000000161b7f723e */ /* 0x000fe200000010ff */
        /* <DEDUP_REMOVED lines=38> */
[----:B------:R1:W-:Y:S01]  /*78b0*/  STS.128 [R182+UR48+0x4400], R92 ;  /* 0x0044005cb6007988 */ /* 0x0003e20008000c30 */
        /* <DEDUP_REMOVED lines=12> */
[----:B------:R2:W-:Y:S01]  /*7980*/  STS.128 [R181+0x4400], R116 ;  /* 0x00440074b5007388 */ /* 0x0005e20000000c00 */
        /* <DEDUP_REMOVED lines=12> */
[----:B------:R4:W-:Y:S01]  /*7a50*/  STS.128 [R180+0x4400], R124 ;  /* 0x0044007cb4007388 */ /* 0x0009e20000000c00 */
[----:B------:R-:W-:Y:S01]  /*7a60*/  FMUL R51, R78, R51 ;  /* 0x000000334e337220 */ /* 0x000fe20000400000 */
[C---:B------:R-:W-:Y:S01]  /*7a70*/  FFMA R44, R81.reuse, R3, R44 ;  /* 0x00000003512c7223 */ /* 0x040fe2000000002c */
[C---:B------:R-:W-:Y:S01]  /*7a80*/  SHF.L.U32 R3, R136.reuse, 0x10, RZ ;  /* 0x0000001088037819 */ /* 0x040fe200000006ff */
[----:B------:R-:W-:Y:S01]  /*7a90*/  FFMA R45, R81, R2, R45 ;  /* 0x00000002512d7223 */ /* 0x000fe2000000002d */
[----:B------:R-:W-:Y:S01]  /*7aa0*/  LOP3.LUT R2, R137, 0xffff0000, RZ, 0xc0, !PT ;  /* 0xffff000089027812 */ /* 0x000fe200078ec0ff */
        /* <DEDUP_REMOVED lines=8> */
[C---:B------:R-:W-:Y:S01]  /*7b30*/  FMUL R50, R78.reuse, R54 ;  /* 0x000000364e327220 */ /* 0x040fe20000400000 */
[----:B------:R-:W-:Y:S01]  /*7b40*/  F2FP.BF16.F32.PACK_AB R94, R37, R36 ;  /* 0x00000024255e723e */ /* 0x000fe200000010ff */
[----:B------:R1:W-:Y:S01]  /*7b50*/  STS.128 [R178+0x4400], R132 ;  /* 0x00440084b2007388 */ /* 0x0003e20000000c00 */
[----:B------:R-:W-:Y:S01]  /*7b60*/  F2FP.BF16.F32.PACK_AB R95, R43, R38 ;  /* 0x000000262b5f723e */ /* 0x000fe200000010ff */
[----:B------:R-:W-:Y:S01]  /*7b70*/  FMUL R55, R78, R55 ;  /* 0x000000374e377220 */ /* 0x000fe20000400000 */
[----:B--2---:R-:W-:Y:S01]  /*7b80*/  F2FP.BF16.F32.PACK_AB R116, R41, R40 ;  /* 0x000000282974723e */ /* 0x004fe200000010ff */
[----:B------:R-:W-:Y:S01]  /*7b90*/  FFMA R48, R81, R3, R48 ;  /* 0x0000000351307223 */ /* 0x000fe20000000030 */
[----:B------:R-:W-:Y:S01]  /*7ba0*/  SHF.L.U32 R3, R139, 0x10, RZ ;  /* 0x000000108b037819 */ /* 0x000fe200000006ff */
[----:B------:R-:W-:Y:S01]  /*7bb0*/  FFMA R49, R81, R0, R49 ;  /* 0x0000000051317223 */ /* 0x000fe20000000031 */
[C---:B------:R-:W-:Y:S01]  /*7bc0*/  SHF.L.U32 R0, R138.reuse, 0x10, RZ ;  /* 0x000000108a007819 */ /* 0x040fe200000006ff */
[----:B------:R2:W-:Y:S01]  /*7bd0*/  STS.128 [R177+0x4400], R92 ;  /* 0x0044005cb1007388 */ /* 0x0005e20000000c00 */
[----:B------:R-:W-:Y:S01]  /*7be0*/  F2FP.BF16.F32.PACK_AB R117, R47, R42 ;  /* 0x0000002a2f75723e */ /* 0x000fe200000010ff */
[----:B------:R-:W-:Y:S01]  /*7bf0*/  FFMA R50, R81, R83, R50 ;  /* 0x0000005351327223 */ /* 0x000fe20000000032 */
[----:B------:R-:W-:Y:S01]  /*7c00*/  SHF.L.U32 R83, R145, 0x10, RZ ;  /* 0x0000001091537819 */ /* 0x000fe200000006ff */
[----:B------:R-:W-:Y:S01]  /*7c10*/  FFMA R55, R81, R2, R55 ;  /* 0x0000000251377223 */ /* 0x000fe20000000037 */
[----:B------:R-:W-:Y:S01]  /*7c20*/  LOP3.LUT R2, R138, 0xffff0000, RZ, 0xc0, !PT ;  /* 0xffff00008a027812 */ /* 0x000fe200078ec0ff */
[C---:B------:R-:W-:Y:S01]  /*7c30*/  FMUL R52, R78.reuse, R56 ;  /* 0x000000384e347220 */ /* 0x040fe20000400000 */
[----:B------:R-:W-:Y:S01]  /*7c40*/  F2FP.BF16.F32.PACK_AB R118, R45, R44 ;  /* 0x0000002c2d76723e */ /* 0x000fe200000010ff */
[C---:B------:R-:W-:Y:S01]  /*7c50*/  FMUL R53, R78.reuse, R57 ;  /* 0x000000394e357220 */ /* 0x040fe20000400000 */
[C---:B------:R-:W-:Y:S01]  /*7c60*/  FMUL R54, R78.reuse, R58 ;  /* 0x0000003a4e367220 */ /* 0x040fe20000400000 */
[----:B------:R-:W-:Y:S01]  /*7c70*/  FFMA R52, R81, R0, R52 ;  /* 0x0000000051347223 */ /* 0x000fe20000000034 */
[----:B------:R-:W-:Y:S01]  /*7c80*/  LOP3.LUT R0, R139, 0xffff0000, RZ, 0xc0, !PT ;  /* 0xffff00008b007812 */ /* 0x000fe200078ec0ff */
[C---:B------:R-:W-:Y:S01]  /*7c90*/  FFMA R53, R81.reuse, R2, R53 ;  /* 0x0000000251357223 */ /* 0x040fe20000000035 */
[----:B------:R-:W-:Y:S01]  /*7ca0*/  FFMA R54, R81, R3, R54 ;  /* 0x0000000351367223 */ /* 0x000fe20000000036 */
[----:B------:R-:W-:Y:S01]  /*7cb0*/  FMUL R59, R78, R59 ;  /* 0x0000003b4e3b7220 */ /* 0x000fe20000400000 */
[----:B------:R-:W-:Y:S01]  /*7cc0*/  SHF.L.U32 R3, R144, 0x10, RZ ;  /* 0x0000001090037819 */ /* 0x000fe200000006ff */
[----:B------:R-:W-:Y:S01]  /*7cd0*/  FMUL R56, R78, R60 ;  /* 0x0000003c4e387220 */ /* 0x000fe20000400000 */
[----:B------:R-:W-:Y:S01]  /*7ce0*/  LOP3.LUT R2, R144, 0xffff0000, RZ, 0xc0, !PT ;  /* 0xffff000090027812 */ /* 0x000fe200078ec0ff */
[C---:B------:R-:W-:Y:S01]  /*7cf0*/  FMUL R57, R78.reuse, R61 ;  /* 0x0000003d4e397220 */ /* 0x040fe20000400000 */
[----:B------:R-:W-:Y:S01]  /*7d00*/  F2FP.BF16.F32.PACK_AB R119, R51, R46 ;  /* 0x0000002e3377723e */ /* 0x000fe200000010ff */
[C---:B------:R-:W-:Y:S01]  /*7d10*/  FMUL R58, R78.reuse, R62 ;  /* 0x0000003e4e3a7220 */ /* 0x040fe20000400000 */
[C---:B------:R-:W-:Y:S01]  /*7d20*/  FFMA R59, R81.reuse, R0, R59 ;  /* 0x00000000513b7223 */ /* 0x040fe2000000003b */
[----:B------:R-:W-:Y:S01]  /*7d30*/  FFMA R56, R81, R3, R56 ;  /* 0x0000000351387223 */ /* 0x000fe20000000038 */
[----:B------:R-:W-:Y:S01]  /*7d40*/  LOP3.LUT R0, R145, 0xffff0000, RZ, 0xc0, !PT ;  /* 0xffff000091007812 */ /* 0x000fe200078ec0ff */
[----:B------:R2:W-:Y:S01]  /*7d50*/  STS.128 [R176+0x4400], R116 ;  /* 0x00440074b0007388 */ /* 0x0005e20000000c00 */
[C---:B------:R-:W-:Y:S01]  /*7d60*/  FFMA R57, R81.reuse, R2, R57 ;  /* 0x0000000251397223 */ /* 0x040fe20000000039 */
[----:B------:R-:W-:Y:S01]  /*7d70*/  FMUL R63, R78, R63 ;  /* 0x0000003f4e3f7220 */ /* 0x000fe20000400000 */
[----:B------:R-:W-:Y:S01]  /*7d80*/  SHF.L.U32 R3, R146, 0x10, RZ ;  /* 0x0000001092037819 */ /* 0x000fe200000006ff */
[----:B------:R-:W-:Y:S01]  /*7d90*/  FFMA R58, R81, R83, R58 ;  /* 0x00000053513a7223 */ /* 0x000fe2000000003a */
[----:B------:R-:W-:Y:S01]  /*7da0*/  FMUL R60, R78, R64 ;  /* 0x000000404e3c7220 */ /* 0x000fe20000400000 */
[----:B------:R-:W-:Y:S01]  /*7db0*/  LOP3.LUT R2, R146, 0xffff0000, RZ, 0xc0, !PT ;  /* 0xffff000092027812 */ /* 0x000fe200078ec0ff */
[C---:B------:R-:W-:Y:S01]  /*7dc0*/  FMUL R61, R78.reuse, R65 ;  /* 0x000000414e3d7220 */ /* 0x040fe20000400000 */
[----:B------:R-:W-:Y:S01]  /*7dd0*/  SHF.L.U32 R83, R147, 0x10, RZ ;  /* 0x0000001093537819 */ /* 0x000fe200000006ff */
[C---:B------:R-:W-:Y:S01]  /*7de0*/  FMUL R62, R78.reuse, R66 ;  /* 0x000000424e3e7220 */ /* 0x040fe20000400000 */
[----:B------:R-:W-:Y:S01]  /*7df0*/  FFMA R63, R81, R0, R63 ;  /* 0x00000000513f7223 */ /* 0x000fe2000000003f */
[----:B------:R-:W-:Y:S01]  /*7e00*/  FMUL R67, R78, R67 ;  /* 0x000000434e437220 */ /* 0x000fe20000400000 */
[----:B----4-:R-:W-:Y:S01]  /*7e10*/  F2FP.BF16.F32.PACK_AB R124, R49, R48 ;  /* 0x00000030317c723e */ /* 0x010fe200000010ff */
[----:B------:R-:W-:Y:S01]  /*7e20*/  FFMA R60, R81, R3, R60 ;  /* 0x00000003513c7223 */ /* 0x000fe2000000003c */
[----:B------:R-:W-:Y:S01]  /*7e30*/  F2FP.BF16.F32.PACK_AB R125, R55, R50 ;  /* 0x00000032377d723e */ /* 0x000fe200000010ff */
[----:B------:R-:W-:Y:S01]  /*7e40*/  FFMA R61, R81, R2, R61 ;  /* 0x00000002513d7223 */ /* 0x000fe2000000003d */
[----:B------:R-:W-:Y:S01]  /*7e50*/  F2FP.BF16.F32.PACK_AB R126, R53, R52 ;  /* 0x00000034357e723e */ /* 0x000fe200000010ff */
[----:B------:R-:W-:Y:S01]  /*7e60*/  FFMA R62, R81, R83, R62 ;  /* 0x00000053513e7223 */ /* 0x000fe2000000003e */
[----:B------:R-:W-:Y:S01]  /*7e70*/  F2FP.BF16.F32.PACK_AB R127, R59, R54 ;  /* 0x000000363b7f723e */ /* 0x000fe200000010ff */
[----:B------:R-:W-:Y:S01]  /*7e80*/  FFMA R67, R81, R82, R67 ;  /* 0x0000005251437223 */ /* 0x000fe20000000043 */
[----:B-1----:R-:W-:Y:S02]  /*7e90*/  F2FP.BF16.F32.PACK_AB R132, R57, R56 ;  /* 0x000000383984723e */ /* 0x002fe400000010ff */
[----:B------:R-:W-:Y:S01]  /*7ea0*/  F2FP.BF16.F32.PACK_AB R133, R63, R58 ;  /* 0x0000003a3f85723e */ /* 0x000fe200000010ff */
[----:B------:R2:W-:Y:S01]  /*7eb0*/  STS.128 [R175+0x4400], R124 ;  /* 0x0044007caf007388 */ /* 0x0005e20000000c00 */
[----:B------:R-:W-:Y:S02]  /*7ec0*/  F2FP.BF16.F32.PACK_AB R134, R61, R60 ;  /* 0x0000003c3d86723e */ /* 0x000fe400000010ff */
[----:B------:R-:W-:Y:S02]  /*7ed0*/  F2FP.BF16.F32.PACK_AB R135, R67, R62 ;  /* 0x0000003e4387723e */ /* 0x000fe400000010ff */
[----:B------:R-:W-:Y:S02]  /*7ee0*/  LEA R0, R101, UR48, 0x3 ;  /* 0x0000003065007c11 */ /* 0x000fe4000f8e18ff */
[----:B------:R-:W-:Y:S01]  /*7ef0*/  @P6 SHF.L.U32 R3, R167, 0x1f, RZ ;  /* 0x0000001fa7036819 */ /* 0x000fe200000006ff */
[----:B------:R2:W-:Y:S01]  /*7f00*/  STS.128 [R174+0x4400], R132 ;  /* 0x00440084ae007388 */ /* 0x0005e20000000c00 */
[----:B------:R-:W-:Y:S01]  /*7f10*/  @!PT LDS RZ, [RZ] ;  /* 0x00000000fffff984 */ /* 0x000fe20000000800 */
[----:B------:R-:W-:Y:S01]  /*7f20*/  @!PT LDS RZ, [RZ] ;  /* 0x00000000fffff984 */ /* 0x000fe20000000800 */
[----:B------:R-:W-:Y:S01]  /*7f30*/  @!PT LDS RZ, [RZ] ;  /* 0x00000000fffff984 */ /* 0x000fe20000000800 */
[----:B------:R-:W-:Y:S01]  /*7f40*/  @!PT LDS RZ, [RZ] ;  /* 0x00000000fffff984 */ /* 0x000fe20000000800 */
[----:B------:R1:W-:Y:S07]  /*7f50*/  MEMBAR.ALL.CTA ;  /* 0x0000000000007992 */ /* 0x0003ee0000008000 */
[----:B-1----:R-:W1:Y:S02]  /*7f60*/  FENCE.VIEW.ASYNC.S ;  /* 0x00000000000073c6 */ /* 0x002e640000000000 */
[----:B-1----:R-:W-:Y:S06]  /*7f70*/  BAR.SYNC.DEFER_BLOCKING 0x1, 0x80 ;  /* 0x0042000000007b1d */ /* 0x002fec0000010000 */
[----:B------:R-:W-:Y:S05]  /*7f80*/  @P0 BRA `(.L_x_106) ;  /* 0x0000000000240947 */ /* 0x000fea0003800000 */
[----:B------:R-:W-:Y:S02]  /*7f90*/  UIADD3 UR8, UP0, UPT, UR52, 0x680, URZ ;  /* 0x0000068034087890 */ /* 0x000fe4000ff1e0ff */
[----:B------:R-:W-:Y:S02]  /*7fa0*/  UIADD3 UR5, UPT, UPT, UR41, 0x40, URZ ;  /* 0x0000004029057890 */ /* 0x000fe4000fffe0ff */
[----:B------:R-:W-:Y:S02]  /*7fb0*/  UIADD3 UR4, UPT, UPT, UR48, 0x4400, URZ ;  /* 0x0000440030047890 */ /* 0x000fe4000fffe0ff */
[----:B------:R-:W-:Y:S01]  /*7fc0*/  UIADD3.X UR9, UPT, UPT, URZ, UR53, URZ, UP0, !UPT ;  /* 0x00000035ff097290 */ /* 0x000fe200087fe4ff */
[----:B------:R-:W-:Y:S01]  /*7fd0*/  UMOV UR6, UR42 ;  /* 0x0000002a00067c82 */ /* 0x000fe20008000000 */
[----:B------:R-:W-:Y:S07]  /*7fe0*/  UMOV UR7, UR36 ;  /* 0x0000002400077c82 */ /* 0x000fee0008000000 */
[----:B------:R1:W-:Y:S01]  /*7ff0*/  UTMASTG.3D [UR4], [UR8] ;  /* 0x00000004080073b5 */ /* 0x0003e20008010000 */
[----:B------:R0:W-:Y:S01]  /*8000*/  UTMACMDFLUSH ;  /* 0x00000000000079b7 */ /* 0x0001e20000000000 */
[----:B-1----:R-:W-:Y:S04]  /*8010*/  DEPBAR.LE SB0, 0x1 ;  /* 0x000080400000791a */ /* 0x002fe80000000000 */
.L_x_106:
[----:B------:R-:W-:Y:S05]  /*8020*/  BSYNC.RECONVERGENT B0 ;  /* 0x0000000000007941 */ /* 0x000fea0003800200 */
.L_x_105:
[----:B------:R-:W-:Y:S01]  /*8030*/  BAR.SYNC.DEFER_BLOCKING 0x1, 0x80 ;  /* 0x0042000000007b1d */ /* 0x000fe20000010000 */
[----:B------:R-:W-:Y:S04]  /*8040*/  UIADD3 UR40, UPT, UPT, UR51, 0x1, URZ ;  /* 0x0000000133287890 */ /* 0x000fe8000fffe0ff */
[----:B------:R-:W-:Y:S04]  /*8050*/  UISETP.NE.AND UP0, UPT, UR40, 0x4, UPT ;  /* 0x000000042800788c */ /* 0x000fe8000bf05270 */
[----:B------:R-:W-:Y:S01]  /*8060*/  USEL UR40, UR40, URZ, UP0 ;  /* 0x000000ff28287287 */ /* 0x000fe20008000000 */
[----:B------:R1:W-:Y:S01]  /*8070*/  @P6 SYNCS.ARRIVE.TRANS64.RED.A1T0 RZ, [R85+URZ], RZ ;  /* 0x000000ff55ff69a7 */ /* 0x0003e200081004ff */
[----:B------:R-:W-:Y:S01]  /*8080*/  BSSY B1, `(.L_x_107) ;  /* 0x0000020000017945 */ /* 0x000fe20003800000 */
[----:B------:R-:W4:Y:S02]  /*8090*/  @P6 SYNCS.PHASECHK.TRANS64.TRYWAIT P0, [R0+URZ+0x40], R3 ;  /* 0x00004003000065a7 */ /* 0x000f2400080011ff */
[----:B----4-:R-:W-:Y:S01]  /*80a0*/  @P6 SEL R103, RZ, 0x1, !P0 ;  /* 0x00000001ff676807 */ /* 0x010fe20004000000 */
[----:B-1----:R-:W-:Y:S06]  /*80b0*/  @!P6 BRA `(.L_x_108) ;  /* 0x000000000070e947 */ /* 0x002fec0003800000 */
        /* <DEDUP_REMOVED lines=9> */
[----:B------:R-:W-:Y:S04]  /*8150*/  SHF.L.U32 R7, R167, 0x1f, RZ ;  /* 0x0000001fa7077819 */ /* 0x000fe800000006ff */
[----:B------:R-:W1:Y:S02]  /*8160*/  SYNCS.PHASECHK.TRANS64.TRYWAIT P0, [R0+URZ+0x40], R7 ;  /* 0x00004007000075a7 */ /* 0x000e6400080011ff */
[----:B-1----:R-:W-:Y:S05]  /*8170*/  @!P0 BRA `(.L_x_111) ;  /* 0x0000003400188947 */ /* 0x002fea0003800000 */
.L_x_110:
[----:B------:R-:W-:Y:S05]  /*8180*/  BSYNC B0 ;  /* 0x0000000000007941 */ /* 0x000fea0003800000 */
.L_x_109:
[----:B------:R-:W-:Y:S01]  /*8190*/  ISETP.NE.AND P0, PT, R109, RZ, PT ;  /* 0x000000ff6d00720c */ /* 0x000fe20003f05270 */
[----:B------:R-:W-:Y:S11]  /*81a0*/  VIADD R101, R101, 0x1 ;  /* 0x0000000165657836 */ /* 0x000ff60000000000 */
[----:B------:R-:W-:Y:S01]  /*81b0*/  @!UPT UIADD3 URZ, UPT, UPT, URZ, URZ, URZ ;  /* 0x000000fffffff290 */ /* 0x000fe2000fffe0ff */
[----:B------:R4:W2:Y:S01]  /*81c0*/  @P0 LDS.128 R88, [R4+UR48+0x400] ;  /* 0x0004003004580984 */ /* 0x0008a20008000c00 */
[--C-:B-1----:R-:W-:Y:S01]  /*81d0*/  @P0 IMAD.IADD R7, R102, 0x1, R3.reuse ;  /* 0x0000000166070824 */ /* 0x102fe200078e0203 */
[C---:B------:R-:W-:Y:S01]  /*81e0*/  @P0 IADD3 R0, PT, PT, R108.reuse, R5, RZ ;  /* 0x000000056c000210 */ /* 0x040fe20007ffe0ff */
[C---:B------:R-:W-:Y:S01]  /*81f0*/  @P0 IMAD.IADD R6, R108.reuse, 0x1, R3 ;  /* 0x000000016c060824 */ /* 0x040fe200078e0203 */
[----:B------:R4:W1:Y:S02]  /*8200*/  @P0 LDS.128 R96, [R2+0x400] ;  /* 0x0004000002600984 */ /* 0x0008640000000c00 */
[----:B------:R-:W-:Y:S02]  /*8210*/  @P0 IADD3 R8, PT, PT, R108, R7, RZ ;  /* 0x000000076c080210 */ /* 0x000fe40007ffe0ff */
[----:B------:R4:W1:Y:S04]  /*8220*/  @P0 LDS.128 R104, [R5+0x400] ;  /* 0x0004000005680984 */ /* 0x0008680000000c00 */
[----:B------:R4:W1:Y:S04]  /*8230*/  @P0 LDS.128 R112, [R0+0x400] ;  /* 0x0004000000700984 */ /* 0x0008680000000c00 */
[----:B------:R4:W1:Y:S04]  /*8240*/  @P0 LDS.128 R120, [R3+0x400] ;  /* 0x0004000003780984 */ /* 0x0008680000000c00 */
[----:B------:R4:W1:Y:S04]  /*8250*/  @P0 LDS.128 R128, [R6+0x400] ;  /* 0x0004000006800984 */ /* 0x0008680000000c00 */
[----:B------:R4:W1:Y:S04]  /*8260*/  @P0 LDS.128 R136, [R7+0x400] ;  /* 0x0004000007880984 */ /* 0x0008680000000c00 */
[----:B------:R4:W1:Y:S02]  /*8270*/  @P0 LDS.128 R144, [R8+0x400] ;  /* 0x0004000008900984 */ /* 0x0008640000000c00 */
.L_x_108:
[----:B------:R-:W-:Y:S05]  /*8280*/  BSYNC B1 ;  /* 0x0000000000017941 */ /* 0x000fea0003800000 */
.L_x_107:
        /* <DEDUP_REMOVED lines=21> */
.L_x_112:
[----:B------:R-:W-:Y:S01]  /*83e0*/  ISETP.NE.AND P6, PT, R179, RZ, PT ;  /* 0x000000ffb300720c */ /* 0x000fe20003fc5270 */
[----:B------:R-:W-:Y:S05]  /*83f0*/  WARPSYNC.ALL ;  /* 0x0000000000007948 */ /* 0x000fea0003800000 */
[----:B------:R-:W-:Y:S01]  /*8400*/  R2UR UR4, R80 ;  /* 0x00000000500472ca */ /* 0x000fe200000e0000 */
[----:B------:R-:W-:Y:S01]  /*8410*/  BSSY.RECONVERGENT B0, `(.L_x_113) ;  /* 0x0000103000007945 */ /* 0x000fe20003800200 */
[----:B------:R-:W-:Y:S02]  /*8420*/  MOV R3, UR40 ;  /* 0x0000002800037c02 */ /* 0x000fe40008000f00 */
[----:B------:R-:W-:Y:S02]  /*8430*/  MOV R84, UR37 ;  /* 0x0000002500547c02 */ /* 0x000fe40008000f00 */
[C---:B--2---:R-:W-:Y:S02]  /*8440*/  SHF.L.U32 R82, R88.reuse, 0x10, RZ ;  /* 0x0000001058527819 */ /* 0x044fe400000006ff */
[----:B------:R-:W-:Y:S02]  /*8450*/  @P6 LEA R3, R3, UR48, 0x3 ;  /* 0x0000003003036c11 */ /* 0x000fe4000f8e18ff */
[----:B------:R-:W-:Y:S02]  /*8460*/  LOP3.LUT R83, R88, 0xffff0000, RZ, 0xc0, !PT ;  /* 0xffff000058537812 */ /* 0x000fe400078ec0ff */
[----:B------:R-:W-:Y:S01]  /*8470*/  @P6 IADD3 R3, PT, PT, R3, 0x60, RZ ;  /* 0x0000006003036810 */ /* 0x000fe20007ffe0ff */
[----:B------:R-:W2:Y:S01]  /*8480*/  LDTM.x64 R4, tmem[UR4+0x80] ;  /* 0x00008004000479ee */ /* 0x000ea20008340000 */
[----:B------:R-:W-:Y:S02]  /*8490*/  ISETP.NE.AND P0, PT, R170, RZ, PT ;  /* 0x000000ffaa00720c */ /* 0x000fe40003f05270 */
[----:B------:R-:W-:Y:S01]  /*84a0*/  @P6 PRMT R84, R84, 0x654, R3 ;  /* 0x0000065454546816 */ /* 0x000fe20000000003 */
[C---:B--2---:R-:W-:Y:S01]  /*84b0*/  FMUL R0, R78.reuse, R4 ;  /* 0x000000044e007220 */ /* 0x044fe20000400000 */
[C---:B------:R-:W-:Y:S01]  /*84c0*/  FMUL R3, R78.reuse, R6 ;  /* 0x000000064e037220 */ /* 0x040fe20000400000 */
        /* <DEDUP_REMOVED lines=38> */
[C---:B------:R-:W-:Y:S01]  /*8730*/  FFMA R0, R81.reuse, R82, R0 ;  /* 0x0000005251007223 */ /* 0x040fe20000000000 */
[----:B------:R-:W-:Y:S01]  /*8740*/  FFMA R2, R81, R83, R2 ;  /* 0x0000005351027223 */ /* 0x000fe20000000002 */
[C---:B------:R-:W-:Y:S01]  /*8750*/  FMUL R45, R78.reuse, R49 ;  /* 0x000000314e2d7220 */ /* 0x040fe20000400000 */
[C---:B------:R-:W-:Y:S01]  /*8760*/  FMUL R58, R78.reuse, R62 ;  /* 0x0000003e4e3a7220 */ /* 0x040fe20000400000 */
[C---:B------:R-:W-:Y:S01]  /*8770*/  FMUL R60, R78.reuse, R64 ;  /* 0x000000404e3c7220 */ /* 0x040fe20000400000 */
[C---:B------:R-:W-:Y:S01]  /*8780*/  SHF.L.U32 R64, R89.reuse, 0x10, RZ ;  /* 0x0000001059407819 */ /* 0x040fe200000006ff */
[----:B------:R-:W-:Y:S01]  /*8790*/  FMUL R49, R78, R53 ;  /* 0x000000354e317220 */ /* 0x000fe20000400000 */
[----:B------:R-:W-:Y:S01]  /*87a0*/  F2FP.BF16.F32.PACK_AB R92, R2, R0 ;  /* 0x00000000025c723e */ /* 0x000fe200000010ff */
[C---:B------:R-:W-:Y:S01]  /*87b0*/  FMUL R62, R78.reuse, R66 ;  /* 0x000000424e3e7220 */ /* 0x040fe20000400000 */
[----:B------:R-:W-:Y:S01]  /*87c0*/  LOP3.LUT R66, R89, 0xffff0000, RZ, 0xc0, !PT ;  /* 0xffff000059427812 */ /* 0x000fe200078ec0ff */
[C---:B------:R-:W-:Y:S01]  /*87d0*/  FMUL R53, R78.reuse, R57 ;  /* 0x000000394e357220 */ /* 0x040fe20000400000 */
[----:B------:R-:W-:Y:S01]  /*87e0*/  LOP3.LUT R0, R91, 0xffff0000, RZ, 0xc0, !PT ;  /* 0xffff00005b007812 */ /* 0x000fe200078ec0ff */
[----:B------:R-:W-:Y:S01]  /*87f0*/  FMUL R7, R78, R7 ;  /* 0x000000074e077220 */ /* 0x000fe20000400000 */
[----:B-1----:R-:W-:Y:S01]  /*8800*/  LOP3.LUT R2, R96, 0xffff0000, RZ, 0xc0, !PT ;  /* 0xffff000060027812 */ /* 0x002fe200078ec0ff */
[C---:B------:R-:W-:Y:S01]  /*8810*/  FMUL R57, R78.reuse, R61 ;  /* 0x0000003d4e397220 */ /* 0x040fe20000400000 */
[----:B------:R-:W-:Y:S01]  /*8820*/  FMUL R61, R78, R65 ;  /* 0x000000414e3d7220 */ /* 0x000fe20000400000 */
[C---:B------:R-:W-:Y:S01]  /*8830*/  SHF.L.U32 R65, R90.reuse, 0x10, RZ ;  /* 0x000000105a417819 */ /* 0x040fe200000006ff */
[C---:B------:R-:W-:Y:S01]  /*8840*/  FFMA R3, R81.reuse, R64, R3 ;  /* 0x0000004051037223 */ /* 0x040fe20000000003 */
[----:B------:R-:W-:Y:S01]  /*8850*/  LOP3.LUT R64, R90, 0xffff0000, RZ, 0xc0, !PT ;  /* 0xffff00005a407812 */ /* 0x000fe200078ec0ff */
[C---:B------:R-:W-:Y:S01]  /*8860*/  FFMA R7, R81.reuse, R66, R7 ;  /* 0x0000004251077223 */ /* 0x040fe20000000007 */
[C---:B------:R-:W-:Y:S01]  /*8870*/  FMUL R11, R78.reuse, R11 ;  /* 0x0000000b4e0b7220 */ /* 0x040fe20000400000 */
[----:B------:R-:W-:Y:S01]  /*8880*/  FFMA R4, R81, R65, R4 ;  /* 0x0000004151047223 */ /* 0x000fe20000000004 */
[----:B------:R-:W-:Y:S01]  /*8890*/  SHF.L.U32 R65, R91, 0x10, RZ ;  /* 0x000000105b417819 */ /* 0x000fe200000006ff */
[----:B------:R-:W-:Y:S01]  /*88a0*/  FFMA R5, R81, R64, R5 ;  /* 0x0000004051057223 */ /* 0x000fe20000000005 */
[----:B------:R-:W-:Y:S01]  /*88b0*/  F2FP.BF16.F32.PACK_AB R93, R7, R3 ;  /* 0x00000003075d723e */ /* 0x000fe200000010ff */
[----:B------:R-:W-:Y:S01]  /*88c0*/  FMUL R15, R78, R15 ;  /* 0x0000000f4e0f7220 */ /* 0x000fe20000400000 */
[----:B------:R-:W-:Y:S01]  /*88d0*/  SHF.L.U32 R3, R96, 0x10, RZ ;  /* 0x0000001060037819 */ /* 0x000fe200000006ff */
[----:B------:R-:W-:Y:S01]  /*88e0*/  FFMA R6, R81, R65, R6 ;  /* 0x0000004151067223 */ /* 0x000fe20000000006 */
[----:B------:R-:W-:Y:S01]  /*88f0*/  F2FP.BF16.F32.PACK_AB R94, R5, R4 ;  /* 0x00000004055e723e */ /* 0x000fe200000010ff */
[----:B------:R-:W-:Y:S01]  /*8900*/  FFMA R11, R81, R0, R11 ;  /* 0x00000000510b7223 */ /* 0x000fe2000000000b */
[----:B------:R-:W-:Y:S01]  /*8910*/  SHF.L.U32 R0, R97, 0x10, RZ ;  /* 0x0000001061007819 */ /* 0x000fe200000006ff */
[C---:B------:R-:W-:Y:S01]  /*8920*/  FFMA R8, R81.reuse, R3, R8 ;  /* 0x0000000351087223 */ /* 0x040fe20000000008 */
[C---:B------:R-:W-:Y:S01]  /*8930*/  SHF.L.U32 R3, R98.reuse, 0x10, RZ ;  /* 0x0000001062037819 */ /* 0x040fe200000006ff */
[----:B------:R-:W-:Y:S01]  /*8940*/  FFMA R9, R81, R2, R9 ;  /* 0x0000000251097223 */ /* 0x000fe20000000009 */
[----:B------:R-:W-:Y:S01]  /*8950*/  LOP3.LUT R2, R97, 0xffff0000, RZ, 0xc0, !PT ;  /* 0xffff000061027812 */ /* 0x000fe200078ec0ff */
[C---:B------:R-:W-:Y:S01]  /*8960*/  FFMA R10, R81.reuse, R0, R10 ;  /* 0x00000000510a7223 */ /* 0x040fe2000000000a */
[----:B------:R-:W-:Y:S01]  /*8970*/  LOP3.LUT R0, R98, 0xffff0000, RZ, 0xc0, !PT ;  /* 0xffff000062007812 */ /* 0x000fe200078ec0ff */
[----:B------:R-:W-:Y:S01]  /*8980*/  FMUL R19, R78, R19 ;  /* 0x000000134e137220 */ /* 0x000fe20000400000 */
[C---:B------:R-:W-:Y:S01]  /*8990*/  SHF.L.U32 R5, R104.reuse, 0x10, RZ ;  /* 0x0000001068057819 */ /* 0x040fe200000006ff */
[----:B------:R-:W-:Y:S01]  /*89a0*/  FFMA R15, R81, R2, R15 ;  /* 0x00000002510f7223 */ /* 0x000fe2000000000f */
[----:B------:R-:W-:Y:S01]  /*89b0*/  LOP3.LUT R2, R99, 0xffff0000, RZ, 0xc0, !PT ;  /* 0xffff000063027812 */ /* 0x000fe200078ec0ff */
[----:B------:R-:W-:Y:S01]  /*89c0*/  FFMA R12, R81, R3, R12 ;  /* 0x00000003510c7223 */ /* 0x000fe2000000000c */
[----:B------:R-:W-:Y:S01]  /*89d0*/  SHF.L.U32 R3, R99, 0x10, RZ ;  /* 0x0000001063037819 */ /* 0x000fe200000006ff */
[----:B------:R-:W-:Y:S01]  /*89e0*/  FFMA R13, R81, R0, R13 ;  /* 0x00000000510d7223 */ /* 0x000fe2000000000d */
[----:B------:R-:W-:Y:S01]  /*89f0*/  LOP3.LUT R0, R104, 0xffff0000, RZ, 0xc0, !PT ;  /* 0xffff000068007812 */ /* 0x000fe200078ec0ff */
[----:B------:R-:W-:Y:S01]  /*8a00*/  FMUL R23, R78, R23 ;  /* 0x000000174e177220 */ /* 0x000fe20000400000 */
[----:B------:R-:W-:Y:S01]  /*8a10*/  LOP3.LUT R4, R107, 0xffff0000, RZ, 0xc0, !PT ;  /* 0xffff00006b047812 */ /* 0x000fe200078ec0ff */
[C---:B------:R-:W-:Y:S01]  /*8a20*/  FFMA R14, R81.reuse, R3, R14 ;  /* 0x00000003510e7223 */ /* 0x040fe2000000000e */
[C---:B------:R-:W-:Y:S01]  /*8a30*/  SHF.L.U32 R3, R106.reuse, 0x10, RZ ;  /* 0x000000106a037819 */ /* 0x040fe200000006ff */
[----:B------:R-:W-:Y:S01]  /*8a40*/  FFMA R19, R81, R2, R19 ;  /* 0x0000000251137223 */ /* 0x000fe20000000013 */
[----:B------:R-:W-:Y:S01]  /*8a50*/  SHF.L.U32 R2, R105, 0x10, RZ ;  /* 0x0000001069027819 */ /* 0x000fe200000006ff */
[----:B------:R-:W-:Y:S01]  /*8a60*/  FFMA R16, R81, R5, R16 ;  /* 0x0000000551107223 */ /* 0x000fe20000000010 */
[----:B------:R-:W-:Y:S01]  /*8a70*/  SHF.L.U32 R5, R107, 0x10, RZ ;  /* 0x000000106b057819 */ /* 0x000fe200000006ff */
[----:B------:R-:W-:Y:S01]  /*8a80*/  FFMA R17, R81, R0, R17 ;  /* 0x0000000051117223 */ /* 0x000fe20000000011 */
[----:B------:R-:W-:Y:S01]  /*8a90*/  LOP3.LUT R0, R105, 0xffff0000, RZ, 0xc0, !PT ;  /* 0xffff000069007812 */ /* 0x000fe200078ec0ff */
[----:B------:R-:W-:Y:S01]  /*8aa0*/  FFMA R18, R81, R2, R18 ;  /* 0x0000000251127223 */ /* 0x000fe20000000012 */
[----:B------:R-:W-:Y:S01]  /*8ab0*/  LOP3.LUT R2, R106, 0xffff0000, RZ, 0xc0, !PT ;  /* 0xffff00006a027812 */ /* 0x000fe200078ec0ff */
[----:B------:R-:W-:Y:S01]  /*8ac0*/  FMUL R27, R78, R27 ;  /* 0x0000001b4e1b7220 */ /* 0x000fe20000400000 */
[----:B------:R-:W-:Y:S01]  /*8ad0*/  F2FP.BF16.F32.PACK_AB R95, R11, R6 ;  /* 0x000000060b5f723e */ /* 0x000fe200000010ff */
[C---:B------:R-:W-:Y:S01]  /*8ae0*/  FFMA R23, R81.reuse, R0, R23 ;  /* 0x0000000051177223 */ /* 0x040fe20000000017 */
[----:B------:R-:W-:Y:S01]  /*8af0*/  SHF.L.U32 R0, R112, 0x10, RZ ;  /* 0x0000001070007819 */ /* 0x000fe200000006ff */
[C---:B------:R-:W-:Y:S01]  /*8b00*/  FFMA R20, R81.reuse, R3, R20 ;  /* 0x0000000351147223 */ /* 0x040fe20000000014 */
[----:B------:R-:W-:Y:S01]  /*8b10*/  SHF.L.U32 R3, R114, 0x10, RZ ;  /* 0x0000001072037819 */ /* 0x000fe200000006ff */
        /* <DEDUP_REMOVED lines=8> */
[----:B------:R-:W-:Y:S01]  /*8ba0*/  FFMA R25, R81, R2, R25 ;  /* 0x0000000251197223 */ /* 0x000fe20000000019 */
[----:B------:R-:W-:Y:S01]  /*8bb0*/  LOP3.LUT R2, R114, 0xffff0000, RZ, 0xc0, !PT ;  /* 0xffff000072027812 */ /* 0x000fe200078ec0ff */
[C---:B------:R-:W-:Y:S01]  /*8bc0*/  FMUL R31, R78.reuse, R31 ;  /* 0x0000001f4e1f7220 */ /* 0x040fe20000400000 */
[----:B------:R-:W-:Y:S01]  /*8bd0*/  F2FP.BF16.F32.PACK_AB R8, R9, R8 ;  /* 0x000000080908723e */ /* 0x000fe200000010ff */
[----:B------:R-:W-:Y:S01]  /*8be0*/  FFMA R26, R81, R0, R26 ;  /* 0x00000000511a7223 */ /* 0x000fe2000000001a */
[----:B------:R-:W-:Y:S01]  /*8bf0*/  LOP3.LUT R0, R113, 0xffff0000, RZ, 0xc0, !PT ;  /* 0xffff000071007812 */ /* 0x000fe200078ec0ff */
[C---:B------:R-:W-:Y:S01]  /*8c00*/  FMUL R35, R78.reuse, R35 ;  /* 0x000000234e237220 */ /* 0x040fe20000400000 */
[----:B------:R-:W-:Y:S01]  /*8c10*/  F2FP.BF16.F32.PACK_AB R9, R15, R10 ;  /* 0x0000000a0f09723e */ /* 0x000fe200000010ff */
[----:B------:R-:W-:Y:S01]  /*8c20*/  FMUL R39, R78, R39 ;  /* 0x000000274e277220 */ /* 0x000fe20000400000 */
[----:B------:R-:W-:Y:S01]  /*8c30*/  F2FP.BF16.F32.PACK_AB R10, R13, R12 ;  /* 0x0000000c0d0a723e */ /* 0x000fe200000010ff */
[C---:B------:R-:W-:Y:S01]  /*8c40*/  FFMA R31, R81.reuse, R0, R31 ;  /* 0x00000000511f7223 */ /* 0x040fe2000000001f */
[C---:B------:R-:W-:Y:S01]  /*8c50*/  SHF.L.U32 R0, R120.reuse, 0x10, RZ ;  /* 0x0000001078007819 */ /* 0x040fe200000006ff */
[----:B------:R-:W-:Y:S01]  /*8c60*/  FFMA R28, R81, R3, R28 ;  /* 0x00000003511c7223 */ /* 0x000fe2000000001c */
[----:B------:R-:W-:Y:S01]  /*8c70*/  SHF.L.U32 R3, R121, 0x10, RZ ;  /* 0x0000001079037819 */ /* 0x000fe200000006ff */
        /* <DEDUP_REMOVED lines=8> */
[----:B------:R-:W-:Y:S01]  /*8d00*/  FFMA R33, R81, R2, R33 ;  /* 0x0000000251217223 */ /* 0x000fe20000000021 */
[----:B------:R-:W-:Y:S01]  /*8d10*/  LOP3.LUT R2, R123, 0xffff0000, RZ, 0xc0, !PT ;  /* 0xffff00007b027812 */ /* 0x000fe200078ec0ff */
[C---:B------:R-:W-:Y:S01]  /*8d20*/  FFMA R34, R81.reuse, R3, R34 ;  /* 0x0000000351227223 */ /* 0x040fe20000000022 */
[C---:B------:R-:W-:Y:S01]  /*8d30*/  SHF.L.U32 R3, R122.reuse, 0x10, RZ ;  /* 0x000000107a037819 */ /* 0x040fe200000006ff */
[----:B------:R-:W-:Y:S01]  /*8d40*/  FFMA R39, R81, R0, R39 ;  /* 0x0000000051277223 */ /* 0x000fe20000000027 */
[----:B------:R-:W-:Y:S01]  /*8d50*/  LOP3.LUT R0, R122, 0xffff0000, RZ, 0xc0, !PT ;  /* 0xffff00007a007812 */ /* 0x000fe200078ec0ff */
[----:B------:R-:W-:Y:S01]  /*8d60*/  FMUL R43, R78, R43 ;  /* 0x0000002b4e2b7220 */ /* 0x000fe20000400000 */
[----:B------:R-:W-:Y:S01]  /*8d70*/  F2FP.BF16.F32.PACK_AB R16, R17, R16 ;  /* 0x000000101110723e */ /* 0x000fe200000010ff */
[----:B------:R-:W-:Y:S01]  /*8d80*/  FFMA R36, R81, R3, R36 ;  /* 0x0000000351247223 */ /* 0x000fe20000000024 */
[----:B------:R-:W-:Y:S01]  /*8d90*/  SHF.L.U32 R3, R129, 0x10, RZ ;  /* 0x0000001081037819 */ /* 0x000fe200000006ff */
[C---:B------:R-:W-:Y:S01]  /*8da0*/  FFMA R37, R81.reuse, R0, R37 ;  /* 0x0000000051257223 */ /* 0x040fe20000000025 */
[C---:B------:R-:W-:Y:S01]  /*8db0*/  SHF.L.U32 R0, R128.reuse, 0x10, RZ ;  /* 0x0000001080007819 */ /* 0x040fe200000006ff */
[----:B------:R-:W-:Y:S01]  /*8dc0*/  FFMA R38, R81, R5, R38 ;  /* 0x0000000551267223 */ /* 0x000fe20000000026 */
[----:B------:R-:W-:Y:S01]  /*8dd0*/  F2FP.BF16.F32.PACK_AB R17, R23, R18 ;  /* 0x000000121711723e */ /* 0x000fe200000010ff */
[----:B------:R1:W-:Y:S01]  /*8de0*/  STS.128 [R182+UR48+0x8400], R92 ;  /* 0x0084005cb6007988 */ /* 0x0003e20008000c30 */
[----:B------:R-:W-:Y:S01]  /*8df0*/  SHF.L.U32 R5, R131, 0x10, RZ ;  /* 0x0000001083057819 */ /* 0x000fe200000006ff */
[C---:B------:R-:W-:Y:S01]  /*8e00*/  FFMA R43, R81.reuse, R2, R43 ;  /* 0x00000002512b7223 */ /* 0x040fe2000000002b */
[----:B------:R-:W-:Y:S01]  /*8e10*/  LOP3.LUT R2, R128, 0xffff0000, RZ, 0xc0, !PT ;  /* 0xffff000080027812 */ /* 0x000fe200078ec0ff */
[----:B------:R-:W-:Y:S01]  /*8e20*/  FFMA R40, R81, R0, R40 ;  /* 0x0000000051287223 */ /* 0x000fe20000000028 */
[----:B------:R-:W-:Y:S01]  /*8e30*/  LOP3.LUT R0, R129, 0xffff0000, RZ, 0xc0, !PT ;  /* 0xffff000081007812 */ /* 0x000fe200078ec0ff */
[----:B------:R-:W-:Y:S01]  /*8e40*/  FMUL R47, R78, R47 ;  /* 0x0000002f4e2f7220 */ /* 0x000fe20000400000 */
[----:B------:R-:W-:Y:S01]  /*8e50*/  F2FP.BF16.F32.PACK_AB R18, R21, R20 ;  /* 0x000000141512723e */ /* 0x000fe200000010ff */
[C---:B------:R-:W-:Y:S01]  /*8e60*/  FFMA R41, R81.reuse, R2, R41 ;  /* 0x0000000251297223 */ /* 0x040fe20000000029 */
[C---:B------:R-:W-:Y:S01]  /*8e70*/  LOP3.LUT R2, R130.reuse, 0xffff0000, RZ, 0xc0, !PT ;  /* 0xffff000082027812 */ /* 0x040fe200078ec0ff */
[----:B------:R-:W-:Y:S01]  /*8e80*/  FFMA R42, R81, R3, R42 ;  /* 0x00000003512a7223 */ /* 0x000fe2000000002a */
[----:B------:R-:W-:Y:S01]  /*8e90*/  SHF.L.U32 R3, R130, 0x10, RZ ;  /* 0x0000001082037819 */ /* 0x000fe200000006ff */
[----:B------:R1:W-:Y:S01]  /*8ea0*/  STS.128 [R181+0x8400], R8 ;  /* 0x00840008b5007388 */ /* 0x0003e20000000c00 */
[----:B------:R-:W-:Y:S01]  /*8eb0*/  F2FP.BF16.F32.PACK_AB R19, R27, R22 ;  /* 0x000000161b13723e */ /* 0x000fe200000010ff */
[----:B------:R-:W-:Y:S01]  /*8ec0*/  FFMA R47, R81, R0, R47 ;  /* 0x00000000512f7223 */ /* 0x000fe2000000002f */
[----:B------:R-:W-:Y:S01]  /*8ed0*/  LOP3.LUT R0, R131, 0xffff0000, RZ, 0xc0, !PT ;  /* 0xffff000083007812 */ /* 0x000fe200078ec0ff */
[----:B------:R-:W-:Y:S01]  /*8ee0*/  FMUL R51, R78, R51 ;  /* 0x000000334e337220 */ /* 0x000fe20000400000 */
[----:B------:R-:W-:Y:S01]  /*8ef0*/  F2FP.BF16.F32.PACK_AB R24, R25, R24 ;  /* 0x000000181918723e */ /* 0x000fe200000010ff */
[C---:B------:R-:W-:Y:S01]  /*8f00*/  FFMA R44, R81.reuse, R3, R44 ;  /* 0x00000003512c7223 */ /* 0x040fe2000000002c */
[C---:B------:R-:W-:Y:S01]  /*8f10*/  SHF.L.U32 R3, R136.reuse, 0x10, RZ ;  /* 0x0000001088037819 */ /* 0x040fe200000006ff */
[----:B------:R-:W-:Y:S01]  /*8f20*/  FFMA R45, R81, R2, R45 ;  /* 0x00000002512d7223 */ /* 0x000fe2000000002d */
[----:B------:R-:W-:Y:S01]  /*8f30*/  F2FP.BF16.F32.PACK_AB R25, R31, R26 ;  /* 0x0000001a1f19723e */ /* 0x000fe200000010ff */
[----:B------:R-:W-:Y:S01]  /*8f40*/  FFMA R46, R81, R5, R46 ;  /* 0x00000005512e7223 */ /* 0x000fe2000000002e */
[----:B------:R-:W-:Y:S01]  /*8f50*/  SHF.L.U32 R5, R137, 0x10, RZ ;  /* 0x0000001089057819 */ /* 0x000fe200000006ff */
[----:B------:R1:W-:Y:S01]  /*8f60*/  STS.128 [R180+0x8400], R16 ;  /* 0x00840010b4007388 */ /* 0x0003e20000000c00 */
[----:B------:R-:W-:Y:S01]  /*8f70*/  F2FP.BF16.F32.PACK_AB R26, R29, R28 ;  /* 0x0000001c1d1a723e */ /* 0x000fe200000010ff */
[C---:B------:R-:W-:Y:S01]  /*8f80*/  FFMA R51, R81.reuse, R0, R51 ;  /* 0x0000000051337223 */ /* 0x040fe20000000033 */
[----:B------:R-:W-:Y:S01]  /*8f90*/  LOP3.LUT R0, R136, 0xffff0000, RZ, 0xc0, !PT ;  /* 0xffff000088007812 */ /* 0x000fe200078ec0ff */
[----:B------:R-:W-:Y:S01]  /*8fa0*/  FFMA R48, R81, R3, R48 ;  /* 0x0000000351307223 */ /* 0x000fe20000000030 */
[----:B------:R-:W-:Y:S01]  /*8fb0*/  F2FP.BF16.F32.PACK_AB R27, R35, R30 ;  /* 0x0000001e231b723e */ /* 0x000fe200000010ff */
[----:B------:R-:W-:Y:S01]  /*8fc0*/  FMUL R55, R78, R55 ;  /* 0x000000374e377220 */ /* 0x000fe20000400000 */
[----:B------:R-:W-:Y:S01]  /*8fd0*/  LOP3.LUT R2, R137, 0xffff0000, RZ, 0xc0, !PT ;  /* 0xffff000089027812 */ /* 0x000fe200078ec0ff */
[C---:B------:R-:W-:Y:S01]  /*8fe0*/  FFMA R49, R81.reuse, R0, R49 ;  /* 0x0000000051317223 */ /* 0x040fe20000000031 */
[C---:B------:R-:W-:Y:S01]  /*8ff0*/  SHF.L.U32 R0, R138.reuse, 0x10, RZ ;  /* 0x000000108a007819 */ /* 0x040fe200000006ff */
[----:B------:R-:W-:Y:S01]  /*9000*/  FFMA R50, R81, R5, R50 ;  /* 0x0000000551327223 */ /* 0x000fe20000000032 */
[----:B------:R-:W-:Y:S01]  /*9010*/  F2FP.BF16.F32.PACK_AB R32, R33, R32 ;  /* 0x000000202120723e */ /* 0x000fe200000010ff */
[----:B------:R1:W-:Y:S01]  /*9020*/  STS.128 [R178+0x8400], R24 ;  /* 0x00840018b2007388 */ /* 0x0003e20000000c00 */
[----:B------:R-:W-:Y:S01]  /*9030*/  F2FP.BF16.F32.PACK_AB R33, R39, R34 ;  /* 0x000000222721723e */ /* 0x000fe200000010ff */
[C---:B------:R-:W-:Y:S01]  /*9040*/  FFMA R55, R81.reuse, R2, R55 ;  /* 0x0000000251377223 */ /* 0x040fe20000000037 */
[----:B------:R-:W-:Y:S01]  /*9050*/  LOP3.LUT R2, R138, 0xffff0000, RZ, 0xc0, !PT ;  /* 0xffff00008a027812 */ /* 0x000fe200078ec0ff */
[----:B------:R-:W-:Y:S01]  /*9060*/  FFMA R52, R81, R0, R52 ;  /* 0x0000000051347223 */ /* 0x000fe20000000034 */
[----:B------:R-:W-:Y:S01]  /*9070*/  SHF.L.U32 R3, R139, 0x10, RZ ;  /* 0x000000108b037819 */ /* 0x000fe200000006ff */
[C---:B------:R-:W-:Y:S01]  /*9080*/  FMUL R59, R78.reuse, R59 ;  /* 0x0000003b4e3b7220 */ /* 0x040fe20000400000 */
[----:B------:R-:W-:Y:S01]  /*9090*/  F2FP.BF16.F32.PACK_AB R34, R37, R36 ;  /* 0x000000242522723e */ /* 0x000fe200000010ff */
[----:B------:R-:W-:Y:S01]  /*90a0*/  FFMA R53, R81, R2, R53 ;  /* 0x0000000251357223 */ /* 0x000fe20000000035 */
[----:B------:R-:W-:Y:S01]  /*90b0*/  F2FP.BF16.F32.PACK_AB R35, R43, R38 ;  /* 0x000000262b23723e */ /* 0x000fe200000010ff */
[----:B------:R-:W-:Y:S01]  /*90c0*/  FFMA R54, R81, R3, R54 ;  /* 0x0000000351367223 */ /* 0x000fe20000000036 */
[----:B------:R-:W-:Y:S01]  /*90d0*/  LOP3.LUT R0, R139, 0xffff0000, RZ, 0xc0, !PT ;  /* 0xffff00008b007812 */ /* 0x000fe200078ec0ff */
[----:B------:R-:W-:Y:S01]  /*90e0*/  FMUL R63, R78, R63 ;  /* 0x0000003f4e3f7220 */ /* 0x000fe20000400000 */
[----:B------:R-:W-:Y:S01]  /*90f0*/  F2FP.BF16.F32.PACK_AB R40, R41, R40 ;  /* 0x000000282928723e */ /* 0x000fe200000010ff */
[----:B------:R1:W-:Y:S01]  /*9100*/  STS.128 [R177+0x8400], R32 ;  /* 0x00840020b1007388 */ /* 0x0003e20000000c00 */
[C---:B------:R-:W-:Y:S01]  /*9110*/  SHF.L.U32 R3, R144.reuse, 0x10, RZ ;  /* 0x0000001090037819 */ /* 0x040fe200000006ff */
[----:B------:R-:W-:Y:S01]  /*9120*/  FFMA R59, R81, R0, R59 ;  /* 0x00000000513b7223 */ /* 0x000fe2000000003b */
[----:B------:R-:W-:Y:S01]  /*9130*/  LOP3.LUT R2, R144, 0xffff0000, RZ, 0xc0, !PT ;  /* 0xffff000090027812 */ /* 0x000fe200078ec0ff */
[----:B------:R-:W-:Y:S01]  /*9140*/  FMUL R67, R78, R67 ;  /* 0x000000434e437220 */ /* 0x000fe20000400000 */
[----:B------:R-:W-:Y:S01]  /*9150*/  F2FP.BF16.F32.PACK_AB R41, R47, R42 ;  /* 0x0000002a2f29723e */ /* 0x000fe200000010ff */
[----:B------:R-:W-:Y:S01]  /*9160*/  FFMA R56, R81, R3, R56 ;  /* 0x0000000351387223 */ /* 0x000fe20000000038 */
[----:B------:R-:W-:Y:S01]  /*9170*/  SHF.L.U32 R5, R145, 0x10, RZ ;  /* 0x0000001091057819 */ /* 0x000fe200000006ff */
[----:B------:R-:W-:Y:S01]  /*9180*/  FFMA R57, R81, R2, R57 ;  /* 0x0000000251397223 */ /* 0x000fe20000000039 */
[----:B------:R-:W-:Y:S02]  /*9190*/  F2FP.BF16.F32.PACK_AB R42, R45, R44 ;  /* 0x0000002c2d2a723e */ /* 0x000fe400000010ff */
[----:B------:R-:W-:Y:S01]  /*91a0*/  F2FP.BF16.F32.PACK_AB R43, R51, R46 ;  /* 0x0000002e332b723e */ /* 0x000fe200000010ff */
[----:B------:R-:W-:Y:S01]  /*91b0*/  FFMA R58, R81, R5, R58 ;  /* 0x00000005513a7223 */ /* 0x000fe2000000003a */
[----:B------:R-:W-:Y:S02]  /*91c0*/  LOP3.LUT R0, R145, 0xffff0000, RZ, 0xc0, !PT ;  /* 0xffff000091007812 */ /* 0x000fe400078ec0ff */
[C---:B------:R-:W-:Y:S01]  /*91d0*/  SHF.L.U32 R3, R146.reuse, 0x10, RZ ;  /* 0x0000001092037819 */ /* 0x040fe200000006ff */
[----:B------:R1:W-:Y:S01]  /*91e0*/  STS.128 [R176+0x8400], R40 ;  /* 0x00840028b0007388 */ /* 0x0003e20000000c00 */
        /* <DEDUP_REMOVED lines=8> */
[----:B------:R-:W-:Y:S02]  /*9270*/  F2FP.BF16.F32.PACK_AB R49, R55, R50 ;  /* 0x000000323731723e */ /* 0x000fe400000010ff */
[----:B------:R-:W-:Y:S01]  /*9280*/  F2FP.BF16.F32.PACK_AB R50, R53, R52 ;  /* 0x000000343532723e */ /* 0x000fe200000010ff */
[----:B------:R-:W-:Y:S01]  /*9290*/  FFMA R67, R81, R4, R67 ;  /* 0x0000000451437223 */ /* 0x000fe20000000043 */
[----:B------:R-:W-:Y:S02]  /*92a0*/  F2FP.BF16.F32.PACK_AB R51, R59, R54 ;  /* 0x000000363b33723e */ /* 0x000fe400000010ff */
[----:B------:R-:W-:Y:S02]  /*92b0*/  F2FP.BF16.F32.PACK_AB R56, R57, R56 ;  /* 0x000000383938723e */ /* 0x000fe400000010ff */
        /* <DEDUP_REMOVED lines=23> */
[----:B--2---:R-:W-:Y:S04]  /*9430*/  DEPBAR.LE SB0, 0x1 ;  /* 0x000080400000791a */ /* 0x004fe80000000000 */
.L_x_114:
[----:B------:R-:W-:Y:S05]  /*9440*/  BSYNC.RECONVERGENT B0 ;  /* 0x0000000000007941 */ /* 0x000fea0003800200 */
.L_x_113:
        /* <DEDUP_REMOVED lines=8> */
[----:B--2---:R-:W-:Y:S06]  /*94d0*/  @!P6 BRA `(.L_x_116) ;  /* 0x00000000006ce947 */ /* 0x004fec0003800000 */
[----:B------:R-:W-:Y:S01]  /*94e0*/  ISETP.NE.AND P1, PT, R109, RZ, PT ;  /* 0x000000ff6d00720c */ /* 0x000fe20003f25270 */
[----:B------:R-:W-:Y:S01]  /*94f0*/  BSSY B0, `(.L_x_117) ;  /* 0x000000b000007945 */ /* 0x000fe20003800000 */
[----:B------:R-:W-:Y:S11]  /*9500*/  ISETP.NE.AND P0, PT, R103, RZ, PT ;  /* 0x000000ff6700720c */ /* 0x000ff60003f05270 */
[----:B------:R-:W-:Y:S05]  /*9510*/  @P1 IMAD R101, R101, 0x4000, R182 ;  /* 0x0000400065651824 */ /* 0x000fea00078e02b6 */
[----:B-1----:R-:W-:Y:S04]  /*9520*/  @P1 IADD3 R9, PT, PT, R101, UR48, RZ ;  /* 0x0000003065091c10 */ /* 0x002fe8000fffe0ff */
[----:B------:R-:W-:Y:S01]  /*9530*/  @P1 IADD3 R7, PT, PT, R102, R9, RZ ;  /* 0x0000000966071210 */ /* 0x000fe20007ffe0ff */
[--C-:B------:R-:W-:Y:S02]  /*9540*/  @P1 IMAD.IADD R5, R100, 0x1, R9.reuse ;  /* 0x0000000164051824 */ /* 0x100fe400078e0209 */
[----:B------:R-:W-:Y:S01]  /*9550*/  @P1 IMAD.IADD R2, R108, 0x1, R9 ;  /* 0x000000016c021824 */ /* 0x000fe200078e0209 */
[----:B------:R-:W-:Y:S06]  /*9560*/  @P0 BRA `(.L_x_118) ;  /* 0x00000000000c0947 */ /* 0x000fec0003800000 */
[----:B------:R-:W-:Y:S04]  /*9570*/  SHF.L.U32 R0, R167, 0x1f, RZ ;  /* 0x0000001fa7007819 */ /* 0x000fe800000006ff */
[----:B------:R-:W1:Y:S02]  /*9580*/  SYNCS.PHASECHK.TRANS64.TRYWAIT P0, [R3+URZ+0x40], R0 ;  /* 0x00004000030075a7 */ /* 0x000e6400080011ff */
[----:B-1----:R-:W-:Y:S05]  /*9590*/  @!P0 BRA `(.L_x_119) ;  /* 0x0000002000248947 */ /* 0x002fea0003800000 */
.L_x_118:
[----:B------:R-:W-:Y:S05]  /*95a0*/  BSYNC B0 ;  /* 0x0000000000007941 */ /* 0x000fea0003800000 */
.L_x_117:
[----:B------:R-:W-:Y:S11]  /*95b0*/  ISETP.NE.AND P0, PT, R109, RZ, PT ;  /* 0x000000ff6d00720c */ /* 0x000ff60003f05270 */
[----:B------:R-:W-:Y:S02]  /*95c0*/  @!UPT UIADD3 URZ, UPT, UPT, URZ, URZ, URZ ;  /* 0x000000fffffff290 */ /* 0x000fe4000fffe0ff */
[----:B------:R2:W4:Y:S01]  /*95d0*/  @P0 LDS.128 R88, [R101+UR48+0x400] ;  /* 0x0004003065580984 */ /* 0x0005220008000c00 */
[----:B-1----:R-:W-:Y:S01]  /*95e0*/  @P0 IMAD.IADD R3, R102, 0x1, R5 ;  /* 0x0000000166030824 */ /* 0x002fe200078e0205 */
        /* <DEDUP_REMOVED lines=10> */
.L_x_116:
[----:B------:R-:W-:Y:S05]  /*9690*/  BSYNC B1 ;  /* 0x0000000000017941 */ /* 0x000fea0003800000 */
.L_x_115:
[----:B--2---:R-:W-:Y:S05]  /*96a0*/  VIADD R3, R80, 0xc0 ;  /* 0x000000c050037836 */ /* 0x004fea0000000000 */
[----:B------:R-:W-:Y:S04]  /*96b0*/  SHF.R.U32.HI R3, RZ, 0x15, R3 ;  /* 0x00000015ff037819 */ /* 0x000fe80000011603 */
[----:B------:R-:W-:Y:S11]  /*96c0*/  LOP3.LUT P0, RZ, R3, 0x3, R162, 0x48, !PT ;  /* 0x0000000303ff7812 */ /* 0x000ff600078048a2 */
[----:B------:R-:W-:Y:S02]  /*96d0*/  @!UPT UIADD3 URZ, UPT, UPT, URZ, URZ, URZ ;  /* 0x000000fffffff290 */ /* 0x000fe4000fffe0ff */
[----:B------:R-:W-:Y:S05]  /*96e0*/  @!P0 BRA `(.L_x_120) ;  /* 0x0000000000408947 */ /* 0x000fea0003800000 */
[----:B------:R-:W2:Y:S01]  /*96f0*/  LDCU.64 UR8, c[0x4][0x70] ;  /* 0x01000e00ff0877ac */ /* 0x000ea20008000a00 */
[----:B------:R-:W-:Y:S01]  /*9700*/  MOV R3, 0x0 ;  /* 0x0000000000037802 */ /* 0x000fe20000000f00 */
[----:B------:R-:W-:Y:S02]  /*9710*/  HFMA2 R12, -RZ, RZ, 0, 5.9604644775390625e-08 ;  /* 0x00000001ff0c7431 */ /* 0x000fe400000001ff */
[----:B-1----:R-:W-:Y:S02]  /*9720*/  IMAD.MOV.U32 R8, RZ, RZ, 0x192 ;  /* 0x00000192ff087424 */ /* 0x002fe400078e00ff */
[----:B------:R-:W-:Y:S01]  /*9730*/  IMAD.MOV.U32 R13, RZ, RZ, RZ ;  /* 0x000000ffff0d7224 */ /* 0x000fe200078e00ff */
[----:B------:R-:W1:Y:S01]  /*9740*/  LDCU.64 UR6, c[0x4][0x78] ;  /* 0x01000f00ff0677ac */ /* 0x000e620008000a00 */
[----:B------:R-:W3:Y:S01]  /*9750*/  LDC.64 R2, c[0x4][R3] ;  /* 0x0100000003027b82 */ /* 0x000ee20000000a00 */
[----:B------:R-:W5:Y:S01]  /*9760*/  LDCU.64 UR4, c[0x4][0x10] ;  /* 0x01000200ff0477ac */ /* 0x000f620008000a00 */
[----:B--2---:R-:W-:Y:S01]  /*9770*/  MOV R5, UR9 ;  /* 0x0000000900057c02 */ /* 0x004fe20008000f00 */
[----:B------:R-:W-:Y:S01]  /*9780*/  IMAD.U32 R4, RZ, RZ, UR8 ;  /* 0x00000008ff047e24 */ /* 0x000fe2000f8e00ff */
[----:B-1----:R-:W-:Y:S01]  /*9790*/  MOV R7, UR7 ;  /* 0x0000000700077c02 */ /* 0x002fe20008000f00 */
[----:B------:R-:W-:Y:S01]  /*97a0*/  IMAD.U32 R6, RZ, RZ, UR6 ;  /* 0x00000006ff067e24 */ /* 0x000fe2000f8e00ff */
[----:B-----5:R-:W-:Y:S01]  /*97b0*/  MOV R11, UR5 ;  /* 0x00000005000b7c02 */ /* 0x020fe20008000f00 */
[----:B------:R-:W-:Y:S02]  /*97c0*/  IMAD.U32 R10, RZ, RZ, UR4 ;  /* 0x00000004ff0a7e24 */ /* 0x000fe4000f8e00ff */
[----:B------:R-:W-:Y:S07]  /*97d0*/  LEPC R20, `(.L_x_120) ;  /* 0x000000001014794e */ /* 0x000fee0000000000 */
[----:B---34-:R-:W-:Y:S05]  /*97e0*/  CALL.ABS.NOINC R2 ;  /* 0x0000000002007343 */ /* 0x018fea0003c00000 */
.L_x_120:
[----:B------:R-:W-:Y:S01]  /*97f0*/  ISETP.NE.AND P0, PT, R170, RZ, PT ;  /* 0x000000ffaa00720c */ /* 0x000fe20003f05270 */
[----:B------:R-:W-:Y:S05]  /*9800*/  WARPSYNC.ALL ;  /* 0x0000000000007948 */ /* 0x000fea0003800000 */
[----:B------:R-:W-:Y:S01]  /*9810*/  R2UR UR4, R80 ;  /* 0x00000000500472ca */ /* 0x000fe200000e0000 */
[----:B------:R-:W-:Y:S01]  /*9820*/  BSSY.RECONVERGENT B0, `(.L_x_121) ;  /* 0x0000100000007945 */ /* 0x000fe20003800200 */
[----:B------:R-:W-:Y:S02]  /*9830*/  R2UR UR5, R87 ;  /* 0x00000000570572ca */ /* 0x000fe400000e0000 */
[C---:B----4-:R-:W-:Y:S02]  /*9840*/  SHF.L.U32 R82, R88.reuse, 0x10, RZ ;  /* 0x0000001058527819 */ /* 0x050fe400000006ff */
[----:B------:R-:W-:Y:S02]  /*9850*/  LOP3.LUT R84, R88, 0xffff0000, RZ, 0xc0, !PT ;  /* 0xffff000058547812 */ /* 0x000fe400078ec0ff */
[C---:B------:R-:W-:Y:S02]  /*9860*/  SHF.L.U32 R83, R89.reuse, 0x10, RZ ;  /* 0x0000001059537819 */ /* 0x040fe400000006ff */
[----:B------:R-:W-:Y:S02]  /*9870*/  LOP3.LUT R86, R89, 0xffff0000, RZ, 0xc0, !PT ;  /* 0xffff000059567812 */ /* 0x000fe400078ec0ff */
[C---:B------:R-:W-:Y:S01]  /*9880*/  SHF.L.U32 R85, R90.reuse, 0x10, RZ ;  /* 0x000000105a557819 */ /* 0x040fe200000006ff */
[----:B-1----:R-:W1:Y:S01]  /*9890*/  LDTM.x64 R4, tmem[UR4+0xc0] ;  /* 0x0000c004000479ee */ /* 0x002e620008340000 */
[----:B------:R-:W-:Y:S01]  /*98a0*/  LOP3.LUT R88, R90, 0xffff0000, RZ, 0xc0, !PT ;  /* 0xffff00005a587812 */ /* 0x000fe200078ec0ff */
[----:B------:R-:W-:Y:S01]  /*98b0*/  NOP ;  /* 0x0000000000007918 */ /* 0x000fe20000000000 */
[C---:B------:R-:W-:Y:S01]  /*98c0*/  SHF.L.U32 R87, R91.reuse, 0x10, RZ ;  /* 0x000000105b577819 */ /* 0x040fe200000006ff */
[----:B------:R-:W-:Y:S01]  /*98d0*/  UIADD3 UR5, UPT, UPT, UR5, 0xc0, URZ ;  /* 0x000000c005057890 */ /* 0x000fe2000fffe0ff */
[----:B------:R-:W-:Y:S02]  /*98e0*/  LOP3.LUT R90, R91, 0xffff0000, RZ, 0xc0, !PT ;  /* 0xffff00005b5a7812 */ /* 0x000fe400078ec0ff */
[C---:B------:R-:W-:Y:S01]  /*98f0*/  SHF.L.U32 R89, R96.reuse, 0x10, RZ ;  /* 0x0000001060597819 */ /* 0x040fe200000006ff */
[----:B------:R-:W-:Y:S01]  /*9900*/  UPRMT UR5, UR37, 0x654, UR5 ;  /* 0x0000065425057896 */ /* 0x000fe20008000005 */
[----:B------:R-:W-:Y:S02]  /*9910*/  LOP3.LUT R91, R96, 0xffff0000, RZ, 0xc0, !PT ;  /* 0xffff0000605b7812 */ /* 0x000fe400078ec0ff */
[C---:B------:R-:W-:Y:S02]  /*9920*/  SHF.L.U32 R92, R97.reuse, 0x10, RZ ;  /* 0x00000010615c7819 */ /* 0x040fe400000006ff */
[----:B------:R-:W-:Y:S02]  /*9930*/  LOP3.LUT R94, R97, 0xffff0000, RZ, 0xc0, !PT ;  /* 0xffff0000615e7812 */ /* 0x000fe400078ec0ff */
[C---:B------:R-:W-:Y:S02]  /*9940*/  SHF.L.U32 R93, R98.reuse, 0x10, RZ ;  /* 0x00000010625d7819 */ /* 0x040fe400000006ff */
[----:B------:R-:W-:Y:S01]  /*9950*/  LOP3.LUT R96, R98, 0xffff0000, RZ, 0xc0, !PT ;  /* 0xffff000062607812 */ /* 0x000fe200078ec0ff */
[----:B-1----:R-:W-:Y:S01]  /*9960*/  SYNCS.ARRIVE.TRANS64.RED.A1T0 RZ, [UR5], RZ ;  /* 0x000000ffffff79a7 */ /* 0x002fe20008100405 */
[C---:B------:R-:W-:Y:S02]  /*9970*/  SHF.L.U32 R95, R99.reuse, 0x10, RZ ;  /* 0x00000010635f7819 */ /* 0x040fe400000006ff */
[----:B------:R-:W-:Y:S02]  /*9980*/  LOP3.LUT R98, R99, 0xffff0000, RZ, 0xc0, !PT ;  /* 0xffff000063627812 */ /* 0x000fe400078ec0ff */
[----:B------:R-:W-:Y:S01]  /*9990*/  SHF.L.U32 R97, R104, 0x10, RZ ;  /* 0x0000001068617819 */ /* 0x000fe200000006ff */
[----:B------:R-:W-:Y:S01]  /*99a0*/  FMUL R4, R78, R4 ;  /* 0x000000044e047220 */ /* 0x000fe20000400000 */
[----:B------:R-:W-:Y:S01]  /*99b0*/  LOP3.LUT R100, R104, 0xffff0000, RZ, 0xc0, !PT ;  /* 0xffff000068647812 */ /* 0x000fe200078ec0ff */
[----:B------:R-:W-:Y:S01]  /*99c0*/  FMUL R5, R78, R5 ;  /* 0x000000054e057220 */ /* 0x000fe20000400000 */
[----:B------:R-:W-:Y:S01]  /*99d0*/  SHF.L.U32 R99, R105, 0x10, RZ ;  /* 0x0000001069637819 */ /* 0x000fe200000006ff */
[----:B------:R-:W-:Y:S01]  /*99e0*/  FFMA R4, R81, R82, R4 ;  /* 0x0000005251047223 */ /* 0x000fe20000000004 */
[----:B------:R-:W-:Y:S01]  /*99f0*/  LOP3.LUT R102, R105, 0xffff0000, RZ, 0xc0, !PT ;  /* 0xffff000069667812 */ /* 0x000fe200078ec0ff */
[----:B------:R-:W-:Y:S01]  /*9a00*/  FFMA R5, R81, R84, R5 ;  /* 0x0000005451057223 */ /* 0x000fe20000000005 */
[----:B------:R-:W-:Y:S01]  /*9a10*/  SHF.L.U32 R101, R106, 0x10, RZ ;  /* 0x000000106a657819 */ /* 0x000fe200000006ff */
[----:B------:R-:W-:Y:S01]  /*9a20*/  FMUL R6, R78, R6 ;  /* 0x000000064e067220 */ /* 0x000fe20000400000 */
[----:B------:R-:W-:Y:S01]  /*9a30*/  LOP3.LUT R104, R106, 0xffff0000, RZ, 0xc0, !PT ;  /* 0xffff00006a687812 */ /* 0x000fe200078ec0ff */
[C---:B------:R-:W-:Y:S01]  /*9a40*/  FMUL R7, R78.reuse, R7 ;  /* 0x000000074e077220 */ /* 0x040fe20000400000 */
[----:B------:R-:W-:Y:S01]  /*9a50*/  F2FP.BF16.F32.PACK_AB R4, R5, R4 ;  /* 0x000000040504723e */ /* 0x000fe200000010ff */
[----:B------:R-:W-:Y:S01]  /*9a60*/  FFMA R6, R81, R83, R6 ;  /* 0x0000005351067223 */ /* 0x000fe20000000006 */
[----:B------:R-:W-:Y:S01]  /*9a70*/  SHF.L.U32 R103, R107, 0x10, RZ ;  /* 0x000000106b677819 */ /* 0x000fe200000006ff */
[----:B------:R-:W-:Y:S01]  /*9a80*/  FFMA R7, R81, R86, R7 ;  /* 0x0000005651077223 */ /* 0x000fe20000000007 */
[----:B------:R-:W-:Y:S01]  /*9a90*/  LOP3.LUT R106, R107, 0xffff0000, RZ, 0xc0, !PT ;  /* 0xffff00006b6a7812 */ /* 0x000fe200078ec0ff */
[----:B------:R-:W-:Y:S01]  /*9aa0*/  FMUL R8, R78, R8 ;  /* 0x000000084e087220 */ /* 0x000fe20000400000 */
[----:B------:R-:W-:Y:S01]  /*9ab0*/  SHF.L.U32 R105, R112, 0x10, RZ ;  /* 0x0000001070697819 */ /* 0x000fe200000006ff */
[----:B------:R-:W-:Y:S01]  /*9ac0*/  FMUL R9, R78, R9 ;  /* 0x000000094e097220 */ /* 0x000fe20000400000 */
[----:B------:R-:W-:Y:S01]  /*9ad0*/  F2FP.BF16.F32.PACK_AB R5, R7, R6 ;  /* 0x000000060705723e */ /* 0x000fe200000010ff */
[C---:B------:R-:W-:Y:S01]  /*9ae0*/  FFMA R8, R81.reuse, R85, R8 ;  /* 0x0000005551087223 */ /* 0x040fe20000000008 */
[----:B------:R-:W-:Y:S01]  /*9af0*/  LOP3.LUT R108, R112, 0xffff0000, RZ, 0xc0, !PT ;  /* 0xffff0000706c7812 */ /* 0x000fe200078ec0ff */
[----:B------:R-:W-:Y:S01]  /*9b00*/  FFMA R9, R81, R88, R9 ;  /* 0x0000005851097223 */ /* 0x000fe20000000009 */
[C---:B------:R-:W-:Y:S01]  /*9b10*/  SHF.L.U32 R107, R113.reuse, 0x10, RZ ;  /* 0x00000010716b7819 */ /* 0x040fe200000006ff */
[C---:B------:R-:W-:Y:S01]  /*9b20*/  FMUL R10, R78.reuse, R10 ;  /* 0x0000000a4e0a7220 */ /* 0x040fe20000400000 */
[----:B------:R-:W-:Y:S01]  /*9b30*/  LOP3.LUT R110, R113, 0xffff0000, RZ, 0xc0, !PT ;  /* 0xffff0000716e7812 */ /* 0x000fe200078ec0ff */
[----:B------:R-:W-:Y:S01]  /*9b40*/  FMUL R11, R78, R11 ;  /* 0x0000000b4e0b7220 */ /* 0x000fe20000400000 */
[----:B------:R-:W-:Y:S01]  /*9b50*/  F2FP.BF16.F32.PACK_AB R6, R9, R8 ;  /* 0x000000080906723e */ /* 0x000fe200000010ff */
[C---:B------:R-:W-:Y:S01]  /*9b60*/  FFMA R10, R81.reuse, R87, R10 ;  /* 0x00000057510a7223 */ /* 0x040fe2000000000a */
[C---:B------:R-:W-:Y:S01]  /*9b70*/  SHF.L.U32 R109, R114.reuse, 0x10, RZ ;  /* 0x00000010726d7819 */ /* 0x040fe200000006ff */
[----:B------:R-:W-:Y:S01]  /*9b80*/  FFMA R11, R81, R90, R11 ;  /* 0x0000005a510b7223 */ /* 0x000fe2000000000b */
[----:B------:R-:W-:Y:S01]  /*9b90*/  LOP3.LUT R112, R114, 0xffff0000, RZ, 0xc0, !PT ;  /* 0xffff000072707812 */ /* 0x000fe200078ec0ff */
[C---:B------:R-:W-:Y:S01]  /*9ba0*/  FMUL R0, R78.reuse, R12 ;  /* 0x0000000c4e007220 */ /* 0x040fe20000400000 */
[----:B------:R-:W-:Y:S01]  /*9bb0*/  SHF.L.U32 R111, R115, 0x10, RZ ;  /* 0x00000010736f7819 */ /* 0x000fe200000006ff */
[C---:B------:R-:W-:Y:S01]  /*9bc0*/  FMUL R2, R78.reuse, R13 ;  /* 0x0000000d4e027220 */ /* 0x040fe20000400000 */
[----:B------:R-:W-:Y:S01]  /*9bd0*/  F2FP.BF16.F32.PACK_AB R7, R11, R10 ;  /* 0x0000000a0b07723e */ /* 0x000fe200000010ff */
[C---:B------:R-:W-:Y:S01]  /*9be0*/  FMUL R3, R78.reuse, R14 ;  /* 0x0000000e4e037220 */ /* 0x040fe20000400000 */
[----:B------:R-:W-:Y:S01]  /*9bf0*/  LOP3.LUT R114, R115, 0xffff0000, RZ, 0xc0, !PT ;  /* 0xffff000073727812 */ /* 0x000fe200078ec0ff */
[----:B------:R-:W-:Y:S01]  /*9c00*/  FMUL R15, R78, R15 ;  /* 0x0000000f4e0f7220 */ /* 0x000fe20000400000 */
[C---:B------:R-:W-:Y:S01]  /*9c10*/  SHF.L.U32 R113, R120.reuse, 0x10, RZ ;  /* 0x0000001078717819 */ /* 0x040fe200000006ff */
[----:B------:R-:W-:Y:S01]  /*9c20*/  FFMA R0, R81, R89, R0 ;  /* 0x0000005951007223 */ /* 0x000fe20000000000 */
[----:B------:R-:W-:Y:S01]  /*9c30*/  LOP3.LUT R116, R120, 0xffff0000, RZ, 0xc0, !PT ;  /* 0xffff000078747812 */ /* 0x000fe200078ec0ff */
[C---:B------:R-:W-:Y:S01]  /*9c40*/  FMUL R12, R78.reuse, R16 ;  /* 0x000000104e0c7220 */ /* 0x040fe20000400000 */
[----:B------:R-:W-:Y:S01]  /*9c50*/  SHF.L.U32 R115, R121, 0x10, RZ ;  /* 0x0000001079737819 */ /* 0x000fe200000006ff */
[----:B------:R-:W-:Y:S01]  /*9c60*/  FFMA R2, R81, R91, R2 ;  /* 0x0000005b51027223 */ /* 0x000fe20000000002 */
[----:B------:R-:W-:Y:S01]  /*9c70*/  LOP3.LUT R118, R121, 0xffff0000, RZ, 0xc0, !PT ;  /* 0xffff000079767812 */ /* 0x000fe200078ec0ff */
[----:B------:R-:W-:Y:S01]  /*9c80*/  FMUL R13, R78, R17 ;  /* 0x000000114e0d7220 */ /* 0x000fe20000400000 */
[----:B------:R-:W-:Y:S01]  /*9c90*/  SHF.L.U32 R117, R122, 0x10, RZ ;  /* 0x000000107a757819 */ /* 0x000fe200000006ff */
[C---:B------:R-:W-:Y:S01]  /*9ca0*/  FFMA R3, R81.reuse, R92, R3 ;  /* 0x0000005c51037223 */ /* 0x040fe20000000003 */
[----:B------:R-:W-:Y:S01]  /*9cb0*/  F2FP.BF16.F32.PACK_AB R8, R2, R0 ;  /* 0x000000000208723e */ /* 0x000fe200000010ff */
[----:B------:R-:W-:Y:S01]  /*9cc0*/  FMUL R14, R78, R18 ;  /* 0x000000124e0e7220 */ /* 0x000fe20000400000 */
[----:B------:R-:W-:Y:S01]  /*9cd0*/  LOP3.LUT R120, R122, 0xffff0000, RZ, 0xc0, !PT ;  /* 0xffff00007a787812 */ /* 0x000fe200078ec0ff */
[----:B------:R-:W-:Y:S01]  /*9ce0*/  FFMA R15, R81, R94, R15 ;  /* 0x0000005e510f7223 */ /* 0x000fe2000000000f */
[C---:B------:R-:W-:Y:S01]  /*9cf0*/  SHF.L.U32 R119, R123.reuse, 0x10, RZ ;  /* 0x000000107b777819 */ /* 0x040fe200000006ff */
[C---:B------:R-:W-:Y:S01]  /*9d00*/  FMUL R19, R78.reuse, R19 ;  /* 0x000000134e137220 */ /* 0x040fe20000400000 */
[----:B------:R-:W-:Y:S01]  /*9d10*/  LOP3.LUT R122, R123, 0xffff0000, RZ, 0xc0, !PT ;  /* 0xffff00007b7a7812 */ /* 0x000fe200078ec0ff */
[----:B------:R-:W-:Y:S01]  /*9d20*/  FFMA R12, R81, R93, R12 ;  /* 0x0000005d510c7223 */ /* 0x000fe2000000000c */
[----:B------:R-:W-:Y:S01]  /*9d30*/  F2FP.BF16.F32.PACK_AB R9, R15, R3 ;  /* 0x000000030f09723e */ /* 0x000fe200000010ff */
[----:B------:R-:W-:Y:S01]  /*9d40*/  FMUL R16, R78, R20 ;  /* 0x000000144e107220 */ /* 0x000fe20000400000 */
[C---:B------:R-:W-:Y:S01]  /*9d50*/  SHF.L.U32 R121, R128.reuse, 0x10, RZ ;  /* 0x0000001080797819 */ /* 0x040fe200000006ff */
[----:B------:R1:W-:Y:S01]  /*9d60*/  STS.128 [R182+UR48+0xc400], R4 ;  /* 0x00c40004b6007988 */ /* 0x0003e20008000c30 */
[C---:B------:R-:W-:Y:S01]  /*9d70*/  FFMA R13, R81.reuse, R96, R13 ;  /* 0x00000060510d7223 */ /* 0x040fe2000000000d */
[----:B------:R-:W-:Y:S01]  /*9d80*/  LOP3.LUT R124, R128, 0xffff0000, RZ, 0xc0, !PT ;  /* 0xffff0000807c7812 */ /* 0x000fe200078ec0ff */
[C---:B------:R-:W-:Y:S01]  /*9d90*/  FFMA R14, R81.reuse, R95, R14 ;  /* 0x0000005f510e7223 */ /* 0x040fe2000000000e */
[----:B------:R-:W-:Y:S01]  /*9da0*/  FFMA R19, R81, R98, R19 ;  /* 0x0000006251137223 */ /* 0x000fe20000000013 */
[----:B------:R-:W-:Y:S01]  /*9db0*/  SHF.L.U32 R123, R129, 0x10, RZ ;  /* 0x00000010817b7819 */ /* 0x000fe200000006ff */
[----:B------:R-:W-:Y:S01]  /*9dc0*/  FFMA R16, R81, R97, R16 ;  /* 0x0000006151107223 */ /* 0x000fe20000000010 */
[----:B------:R-:W-:Y:S01]  /*9dd0*/  F2FP.BF16.F32.PACK_AB R10, R13, R12 ;  /* 0x0000000c0d0a723e */ /* 0x000fe200000010ff */
[C---:B------:R-:W-:Y:S01]  /*9de0*/  FMUL R17, R78.reuse, R21 ;  /* 0x000000154e117220 */ /* 0x040fe20000400000 */
[----:B------:R-:W-:Y:S01]  /*9df0*/  F2FP.BF16.F32.PACK_AB R11, R19, R14 ;  /* 0x0000000e130b723e */ /* 0x000fe200000010ff */
[C---:B------:R-:W-:Y:S01]  /*9e00*/  FMUL R18, R78.reuse, R22 ;  /* 0x000000164e127220 */ /* 0x040fe20000400000 */
[C---:B------:R-:W-:Y:S01]  /*9e10*/  FMUL R23, R78.reuse, R23 ;  /* 0x000000174e177220 */ /* 0x040fe20000400000 */
[----:B------:R-:W-:Y:S01]  /*9e20*/  FFMA R17, R81, R100, R17 ;  /* 0x0000006451117223 */ /* 0x000fe20000000011 */
[C---:B------:R-:W-:Y:S01]  /*9e30*/  FMUL R20, R78.reuse, R24 ;  /* 0x000000184e147220 */ /* 0x040fe20000400000 */
[----:B------:R-:W-:Y:S01]  /*9e40*/  LOP3.LUT R126, R129, 0xffff0000, RZ, 0xc0, !PT ;  /* 0xffff0000817e7812 */ /* 0x000fe200078ec0ff */
[----:B------:R1:W-:Y:S01]  /*9e50*/  STS.128 [R181+0xc400], R8 ;  /* 0x00c40008b5007388 */ /* 0x0003e20000000c00 */
[----:B------:R-:W-:Y:S01]  /*9e60*/  FFMA R18, R81, R99, R18 ;  /* 0x0000006351127223 */ /* 0x000fe20000000012 */
[----:B------:R-:W-:Y:S01]  /*9e70*/  F2FP.BF16.F32.PACK_AB R16, R17, R16 ;  /* 0x000000101110723e */ /* 0x000fe200000010ff */
[C---:B------:R-:W-:Y:S01]  /*9e80*/  FFMA R23, R81.reuse, R102, R23 ;  /* 0x0000006651177223 */ /* 0x040fe20000000017 */
[----:B------:R-:W-:Y:S01]  /*9e90*/  FFMA R20, R81, R101, R20 ;  /* 0x0000006551147223 */ /* 0x000fe20000000014 */
[----:B------:R-:W-:Y:S01]  /*9ea0*/  FMUL R21, R78, R25 ;  /* 0x000000194e157220 */ /* 0x000fe20000400000 */
[----:B------:R-:W-:Y:S01]  /*9eb0*/  SHF.L.U32 R125, R130, 0x10, RZ ;  /* 0x00000010827d7819 */ /* 0x000fe200000006ff */
[C---:B------:R-:W-:Y:S01]  /*9ec0*/  FMUL R22, R78.reuse, R26 ;  /* 0x0000001a4e167220 */ /* 0x040fe20000400000 */
[----:B------:R-:W-:Y:S01]  /*9ed0*/  F2FP.BF16.F32.PACK_AB R17, R23, R18 ;  /* 0x000000121711723e */ /* 0x000fe200000010ff */
[C---:B------:R-:W-:Y:S01]  /*9ee0*/  FFMA R21, R81.reuse, R104, R21 ;  /* 0x0000006851157223 */ /* 0x040fe20000000015 */
[----:B------:R-:W-:Y:S01]  /*9ef0*/  FMUL R27, R78, R27 ;  /* 0x0000001b4e1b7220 */ /* 0x000fe20000400000 */
[----:B------:R-:W-:Y:S01]  /*9f00*/  FFMA R22, R81, R103, R22 ;  /* 0x0000006751167223 */ /* 0x000fe20000000016 */
[----:B------:R-:W-:Y:S01]  /*9f10*/  LOP3.LUT R128, R130, 0xffff0000, RZ, 0xc0, !PT ;  /* 0xffff000082807812 */ /* 0x000fe200078ec0ff */
[C---:B------:R-:W-:Y:S01]  /*9f20*/  FMUL R24, R78.reuse, R28 ;  /* 0x0000001c4e187220 */ /* 0x040fe20000400000 */
[----:B------:R-:W-:Y:S01]  /*9f30*/  F2FP.BF16.F32.PACK_AB R18, R21, R20 ;  /* 0x000000141512723e */ /* 0x000fe200000010ff */
[C---:B------:R-:W-:Y:S01]  /*9f40*/  FFMA R27, R81.reuse, R106, R27 ;  /* 0x0000006a511b7223 */ /* 0x040fe2000000001b */
[C---:B------:R-:W-:Y:S01]  /*9f50*/  FMUL R25, R78.reuse, R29 ;  /* 0x0000001d4e197220 */ /* 0x040fe20000400000 */
[----:B------:R-:W-:Y:S01]  /*9f60*/  FFMA R24, R81, R105, R24 ;  /* 0x0000006951187223 */ /* 0x000fe20000000018 */
[----:B------:R-:W-:Y:S01]  /*9f70*/  SHF.L.U32 R127, R131, 0x10, RZ ;  /* 0x00000010837f7819 */ /* 0x000fe200000006ff */
[C---:B------:R-:W-:Y:S01]  /*9f80*/  FMUL R26, R78.reuse, R30 ;  /* 0x0000001e4e1a7220 */ /* 0x040fe20000400000 */
[----:B------:R-:W-:Y:S01]  /*9f90*/  F2FP.BF16.F32.PACK_AB R19, R27, R22 ;  /* 0x000000161b13723e */ /* 0x000fe200000010ff */
[C---:B------:R-:W-:Y:S01]  /*9fa0*/  FFMA R25, R81.reuse, R108, R25 ;  /* 0x0000006c51197223 */ /* 0x040fe20000000019 */
[C---:B------:R-:W-:Y:S01]  /*9fb0*/  FMUL R31, R78.reuse, R31 ;  /* 0x0000001f4e1f7220 */ /* 0x040fe20000400000 */
[----:B------:R-:W-:Y:S01]  /*9fc0*/  FFMA R26, R81, R107, R26 ;  /* 0x0000006b511a7223 */ /* 0x000fe2000000001a */
[----:B------:R-:W-:Y:S01]  /*9fd0*/  LOP3.LUT R130, R131, 0xffff0000, RZ, 0xc0, !PT ;  /* 0xffff000083827812 */ /* 0x000fe200078ec0ff */
[----:B------:R1:W-:Y:S01]  /*9fe0*/  STS.128 [R180+0xc400], R16 ;  /* 0x00c40010b4007388 */ /* 0x0003e20000000c00 */
[----:B------:R-:W-:Y:S01]  /*9ff0*/  F2FP.BF16.F32.PACK_AB R24, R25, R24 ;  /* 0x000000181918723e */ /* 0x000fe200000010ff */
[C---:B------:R-:W-:Y:S01]  /*a000*/  FFMA R31, R81.reuse, R110, R31 ;  /* 0x0000006e511f7223 */ /* 0x040fe2000000001f */
[C---:B------:R-:W-:Y:S01]  /*a010*/  FMUL R28, R78.reuse, R32 ;  /* 0x000000204e1c7220 */ /* 0x040fe20000400000 */
[C---:B------:R-:W-:Y:S01]  /*a020*/  FMUL R29, R78.reuse, R33 ;  /* 0x000000214e1d7220 */ /* 0x040fe20000400000 */
[----:B------:R-:W-:Y:S01]  /*a030*/  FMUL R30, R78, R34 ;  /* 0x000000224e1e7220 */ /* 0x000fe20000400000 */
[----:B------:R-:W-:Y:S01]  /*a040*/  SHF.L.U32 R129, R136, 0x10, RZ ;  /* 0x0000001088817819 */ /* 0x000fe200000006ff */
[----:B------:R-:W-:Y:S01]  /*a050*/  FFMA R28, R81, R109, R28 ;  /* 0x0000006d511c7223 */ /* 0x000fe2000000001c */
[----:B------:R-:W-:Y:S01]  /*a060*/  F2FP.BF16.F32.PACK_AB R25, R31, R26 ;  /* 0x0000001a1f19723e */ /* 0x000fe200000010ff */
[C---:B------:R-:W-:Y:S01]  /*a070*/  FFMA R29, R81.reuse, R112, R29 ;  /* 0x00000070511d7223 */ /* 0x040fe2000000001d */
[----:B------:R-:W-:Y:S01]  /*a080*/  FFMA R30, R81, R111, R30 ;  /* 0x0000006f511e7223 */ /* 0x000fe2000000001e */
[----:B------:R-:W-:Y:S01]  /*a090*/  FMUL R35, R78, R35 ;  /* 0x000000234e237220 */ /* 0x000fe20000400000 */
        /* <DEDUP_REMOVED lines=34> */
[----:B------:R-:W-:Y:S01]  /*a2c0*/  FFMA R41, R81, R124, R41 ;  /* 0x0000007c51297223 */ /* 0x000fe20000000029 */
[C---:B------:R-:W-:Y:S01]  /*a2d0*/  FMUL R47, R78.reuse, R47 ;  /* 0x0000002f4e2f7220 */ /* 0x040fe20000400000 */
[C---:B------:R-:W-:Y:S01]  /*a2e0*/  FMUL R44, R78.reuse, R48 ;  /* 0x000000304e2c7220 */ /* 0x040fe20000400000 */
[----:B------:R-:W-:Y:S01]  /*a2f0*/  FMUL R45, R78, R49 ;  /* 0x000000314e2d7220 */ /* 0x000fe20000400000 */
[----:B------:R1:W-:Y:S01]  /*a300*/  STS.128 [R177+0xc400], R32 ;  /* 0x00c40020b1007388 */ /* 0x0003e20000000c00 */
[----:B------:R-:W-:Y:S01]  /*a310*/  LOP3.LUT R138, R139, 0xffff0000, RZ, 0xc0, !PT ;  /* 0xffff00008b8a7812 */ /* 0x000fe200078ec0ff */
[----:B------:R-:W-:Y:S01]  /*a320*/  FFMA R42, R81, R123, R42 ;  /* 0x0000007b512a7223 */ /* 0x000fe2000000002a */
[----:B------:R-:W-:Y:S01]  /*a330*/  F2FP.BF16.F32.PACK_AB R40, R41, R40 ;  /* 0x000000282928723e */ /* 0x000fe200000010ff */
[C---:B------:R-:W-:Y:S01]  /*a340*/  FFMA R47, R81.reuse, R126, R47 ;  /* 0x0000007e512f7223 */ /* 0x040fe2000000002f */
[C---:B------:R-:W-:Y:S01]  /*a350*/  FFMA R44, R81.reuse, R125, R44 ;  /* 0x0000007d512c7223 */ /* 0x040fe2000000002c */
[----:B------:R-:W-:Y:S01]  /*a360*/  SHF.L.U32 R137, R144, 0x10, RZ ;  /* 0x0000001090897819 */ /* 0x000fe200000006ff */
[C---:B------:R-:W-:Y:S01]  /*a370*/  FFMA R45, R81.reuse, R128, R45 ;  /* 0x00000080512d7223 */ /* 0x040fe2000000002d */
[C---:B------:R-:W-:Y:S01]  /*a380*/  FMUL R46, R78.reuse, R50 ;  /* 0x000000324e2e7220 */ /* 0x040fe20000400000 */
[C---:B------:R-:W-:Y:S01]  /*a390*/  FMUL R51, R78.reuse, R51 ;  /* 0x000000334e337220 */ /* 0x040fe20000400000 */
[C---:B------:R-:W-:Y:S01]  /*a3a0*/  FMUL R48, R78.reuse, R52 ;  /* 0x000000344e307220 */ /* 0x040fe20000400000 */
[C---:B------:R-:W-:Y:S01]  /*a3b0*/  FMUL R49, R78.reuse, R53 ;  /* 0x000000354e317220 */ /* 0x040fe20000400000 */
[C---:B------:R-:W-:Y:S01]  /*a3c0*/  FFMA R46, R81.reuse, R127, R46 ;  /* 0x0000007f512e7223 */ /* 0x040fe2000000002e */
[C---:B------:R-:W-:Y:S01]  /*a3d0*/  FMUL R50, R78.reuse, R54 ;  /* 0x000000364e327220 */ /* 0x040fe20000400000 */
[C---:B------:R-:W-:Y:S01]  /*a3e0*/  FFMA R51, R81.reuse, R130, R51 ;  /* 0x0000008251337223 */ /* 0x040fe20000000033 */
[C---:B------:R-:W-:Y:S01]  /*a3f0*/  FMUL R55, R78.reuse, R55 ;  /* 0x000000374e377220 */ /* 0x040fe20000400000 */
[C---:B------:R-:W-:Y:S01]  /*a400*/  FFMA R48, R81.reuse, R129, R48 ;  /* 0x0000008151307223 */ /* 0x040fe20000000030 */
[C---:B------:R-:W-:Y:S01]  /*a410*/  FMUL R52, R78.reuse, R56 ;  /* 0x000000384e347220 */ /* 0x040fe20000400000 */
[C---:B------:R-:W-:Y:S01]  /*a420*/  FFMA R49, R81.reuse, R132, R49 ;  /* 0x0000008451317223 */ /* 0x040fe20000000031 */
[C---:B------:R-:W-:Y:S01]  /*a430*/  FMUL R53, R78.reuse, R57 ;  /* 0x000000394e357220 */ /* 0x040fe20000400000 */
[----:B------:R-:W-:Y:S01]  /*a440*/  FFMA R50, R81, R131, R50 ;  /* 0x0000008351327223 */ /* 0x000fe20000000032 */
[C---:B------:R-:W-:Y:S01]  /*a450*/  FMUL R54, R78.reuse, R58 ;  /* 0x0000003a4e367220 */ /* 0x040fe20000400000 */
[----:B------:R-:W-:Y:S01]  /*a460*/  F2FP.BF16.F32.PACK_AB R41, R47, R42 ;  /* 0x0000002a2f29723e */ /* 0x000fe200000010ff */
[----:B------:R-:W-:Y:S01]  /*a470*/  FFMA R55, R81, R134, R55 ;  /* 0x0000008651377223 */ /* 0x000fe20000000037 */
[C---:B------:R-:W-:Y:S01]  /*a480*/  FMUL R59, R78.reuse, R59 ;  /* 0x0000003b4e3b7220 */ /* 0x040fe20000400000 */
[----:B------:R-:W-:Y:S01]  /*a490*/  F2FP.BF16.F32.PACK_AB R42, R45, R44 ;  /* 0x0000002c2d2a723e */ /* 0x000fe200000010ff */
[----:B------:R-:W-:Y:S01]  /*a4a0*/  FFMA R52, R81, R133, R52 ;  /* 0x0000008551347223 */ /* 0x000fe20000000034 */
[----:B------:R-:W-:Y:S01]  /*a4b0*/  F2FP.BF16.F32.PACK_AB R43, R51, R46 ;  /* 0x0000002e332b723e */ /* 0x000fe200000010ff */
[----:B------:R-:W-:Y:S01]  /*a4c0*/  FMUL R56, R78, R60 ;  /* 0x0000003c4e387220 */ /* 0x000fe20000400000 */
[----:B------:R-:W-:Y:S01]  /*a4d0*/  LOP3.LUT R140, R144, 0xffff0000, RZ, 0xc0, !PT ;  /* 0xffff0000908c7812 */ /* 0x000fe200078ec0ff */
[----:B------:R-:W-:Y:S01]  /*a4e0*/  FFMA R53, R81, R136, R53 ;  /* 0x0000008851357223 */ /* 0x000fe20000000035 */
[----:B------:R-:W-:Y:S01]  /*a4f0*/  SHF.L.U32 R139, R145, 0x10, RZ ;  /* 0x00000010918b7819 */ /* 0x000fe200000006ff */
[----:B------:R1:W-:Y:S01]  /*a500*/  STS.128 [R176+0xc400], R40 ;  /* 0x00c40028b0007388 */ /* 0x0003e20000000c00 */
[C---:B------:R-:W-:Y:S01]  /*a510*/  FMUL R57, R78.reuse, R61 ;  /* 0x0000003d4e397220 */ /* 0x040fe20000400000 */
[----:B------:R-:W-:Y:S01]  /*a520*/  FFMA R54, R81, R135, R54 ;  /* 0x0000008751367223 */ /* 0x000fe20000000036 */
[----:B------:R-:W-:Y:S01]  /*a530*/  LOP3.LUT R142, R145, 0xffff0000, RZ, 0xc0, !PT ;  /* 0xffff0000918e7812 */ /* 0x000fe200078ec0ff */
[----:B------:R-:W-:Y:S01]  /*a540*/  FMUL R58, R78, R62 ;  /* 0x0000003e4e3a7220 */ /* 0x000fe20000400000 */
[C---:B------:R-:W-:Y:S01]  /*a550*/  FFMA R59, R81.reuse, R138, R59 ;  /* 0x0000008a513b7223 */ /* 0x040fe2000000003b */
[----:B------:R-:W-:Y:S01]  /*a560*/  SHF.L.U32 R141, R146, 0x10, RZ ;  /* 0x00000010928d7819 */ /* 0x000fe200000006ff */
[----:B------:R-:W-:Y:S01]  /*a570*/  FMUL R63, R78, R63 ;  /* 0x0000003f4e3f7220 */ /* 0x000fe20000400000 */
        /* <DEDUP_REMOVED lines=9> */
[C---:B------:R-:W-:Y:S01]  /*a610*/  FMUL R62, R78.reuse, R66 ;  /* 0x000000424e3e7220 */ /* 0x040fe20000400000 */
[----:B------:R-:W-:Y:S01]  /*a620*/  F2FP.BF16.F32.PACK_AB R49, R55, R50 ;  /* 0x000000323731723e */ /* 0x000fe200000010ff */
[----:B------:R-:W-:Y:S01]  /*a630*/  FFMA R63, R81, R142, R63 ;  /* 0x0000008e513f7223 */ /* 0x000fe2000000003f */
[----:B------:R-:W-:Y:S01]  /*a640*/  FMUL R67, R78, R67 ;  /* 0x000000434e437220 */ /* 0x000fe20000400000 */
[----:B------:R-:W-:Y:S01]  /*a650*/  F2FP.BF16.F32.PACK_AB R50, R53, R52 ;  /* 0x000000343532723e */ /* 0x000fe200000010ff */
[----:B------:R-:W-:Y:S01]  /*a660*/  FFMA R60, R81, R141, R60 ;  /* 0x0000008d513c7223 */ /* 0x000fe2000000003c */
[----:B------:R-:W-:Y:S01]  /*a670*/  F2FP.BF16.F32.PACK_AB R51, R59, R54 ;  /* 0x000000363b33723e */ /* 0x000fe200000010ff */
[C---:B------:R-:W-:Y:S01]  /*a680*/  FFMA R61, R81.reuse, R144, R61 ;  /* 0x00000090513d7223 */ /* 0x040fe2000000003d */
[C---:B------:R-:W-:Y:S01]  /*a690*/  FFMA R62, R81.reuse, R143, R62 ;  /* 0x0000008f513e7223 */ /* 0x040fe2000000003e */
[----:B------:R-:W-:Y:S01]  /*a6a0*/  FFMA R67, R81, R146, R67 ;  /* 0x0000009251437223 */ /* 0x000fe20000000043 */
[----:B------:R-:W-:Y:S01]  /*a6b0*/  F2FP.BF16.F32.PACK_AB R56, R57, R56 ;  /* 0x000000383938723e */ /* 0x000fe200000010ff */
[----:B------:R1:W-:Y:S01]  /*a6c0*/  STS.128 [R175+0xc400], R48 ;  /* 0x00c40030af007388 */ /* 0x0003e20000000c00 */
[----:B------:R-:W-:Y:S02]  /*a6d0*/  F2FP.BF16.F32.PACK_AB R57, R63, R58 ;  /* 0x0000003a3f39723e */ /* 0x000fe400000010ff */
        /* <DEDUP_REMOVED lines=20> */
.L_x_122:
[----:B------:R-:W-:Y:S05]  /*a820*/  BSYNC.RECONVERGENT B0 ;  /* 0x0000000000007941 */ /* 0x000fea0003800200 */
.L_x_121:
[----:B------:R-:W-:Y:S01]  /*a830*/  BAR.SYNC.DEFER_BLOCKING 0x1, 0x80 ;  /* 0x0042000000007b1d */ /* 0x000fe20000010000 */
[----:B------:R-:W-:Y:S01]  /*a840*/  UISETP.NE.AND UP0, UPT, UR49, -0x4, UPT ;  /* 0xfffffffc3100788c */ /* 0x000fe2000bf05270 */
[----:B------:R-:W-:Y:S08]  /*a850*/  IADD3 R76, PT, PT, R76, 0x1, RZ ;  /* 0x000000014c4c7810 */ /* 0x000ff00007ffe0ff */
[----:B------:R-:W-:Y:S05]  /*a860*/  BRA.U !UP0, `(.L_x_123) ;  /* 0x0000000108287547 */ /* 0x000fea000b800000 */
[----:B------:R-:W-:Y:S01]  /*a870*/  ISETP.NE.AND P0, PT, R179, RZ, PT ;  /* 0x000000ffb300720c */ /* 0x000fe20003f05270 */
[----:B------:R-:W-:Y:S01]  /*a880*/  IMAD.U32 R3, RZ, RZ, UR51 ;  /* 0x00000033ff037e24 */ /* 0x000fe2000f8e00ff */
[----:B------:R-:W-:Y:S01]  /*a890*/  UIADD3 UR51, UPT, UPT, UR51, 0x1, URZ ;  /* 0x0000000133337890 */ /* 0x000fe2000fffe0ff */
[----:B------:R-:W-:Y:S03]  /*a8a0*/  IMAD.U32 R0, RZ, RZ, UR37 ;  /* 0x00000025ff007e24 */ /* 0x000fe6000f8e00ff */
[----:B------:R-:W-:Y:S04]  /*a8b0*/  UISETP.NE.AND UP0, UPT, UR51, 0x4, UPT ;  /* 0x000000043300788c */ /* 0x000fe8000bf05270 */
[----:B------:R-:W-:Y:S03]  /*a8c0*/  USEL UR51, UR51, URZ, UP0 ;  /* 0x000000ff33337287 */ /* 0x000fe60008000000 */
[----:B------:R-:W-:Y:S05]  /*a8d0*/  @P0 LEA R3, R3, UR48, 0x3 ;  /* 0x0000003003030c11 */ /* 0x000fea000f8e18ff */
[----:B------:R-:W-:Y:S05]  /*a8e0*/  @P0 VIADD R3, R3, 0x60 ;  /* 0x0000006003030836 */ /* 0x000fea0000000000 */
[----:B------:R-:W-:Y:S04]  /*a8f0*/  @P0 PRMT R0, R0, 0x654, R3 ;  /* 0x0000065400000816 */ /* 0x000fe80000000003 */
[----:B------:R2:W-:Y:S03]  /*a900*/  @P0 SYNCS.ARRIVE.TRANS64.RED.A1T0 RZ, [R0+URZ], RZ ;  /* 0x000000ff00ff09a7 */ /* 0x0005e600081004ff */
.L_x_123:
[----:B------:R-:W-:Y:S01]  /*a910*/  ISETP.NE.AND P2, PT, R171, RZ, PT ;  /* 0x000000ffab00720c */ /* 0x000fe20003f45270 */
[----:B------:R-:W-:Y:S01]  /*a920*/  UIADD3 UR49, UPT, UPT, UR49, 0x4, URZ ;  /* 0x0000000431317890 */ /* 0x000fe2000fffe0ff */
[----:B------:R-:W-:Y:S01]  /*a930*/  ISETP.NE.AND P0, PT, R173, 0x2, PT ;  /* 0x00000002ad00780c */ /* 0x000fe20003f05270 */
[----:B------:R-:W-:Y:S01]  /*a940*/  IMAD.IADD R20, R75, 0x1, R154 ;  /* 0x000000014b147824 */ /* 0x000fe200078e029a */
[----:B------:R-:W-:Y:S01]  /*a950*/  ISETP.NE.AND P1, PT, R76, 0x2, PT ;  /* 0x000000024c00780c */ /* 0x000fe20003f25270 */
[----:B------:R-:W-:Y:S01]  /*a960*/  IMAD.IADD R21, R77, 0x1, R156 ;  /* 0x000000014d157824 */ /* 0x000fe200078e029c */
[----:B--2---:R-:W-:Y:S02]  /*a970*/  SEL R0, RZ, 0x1, P0 ;  /* 0x00000001ff007807 */ /* 0x004fe40000000000 */
[----:B------:R-:W-:Y:S02]  /*a980*/  SEL R3, RZ, 0x1, P1 ;  /* 0x00000001ff037807 */ /* 0x000fe40000800000 */
[----:B------:R-:W-:Y:S02]  /*a990*/  LOP3.LUT R165, R165, R0, RZ, 0x3c, !PT ;  /* 0x00000000a5a57212 */ /* 0x000fe400078e3cff */
[----:B------:R-:W-:Y:S02]  /*a9a0*/  LOP3.LUT R166, R166, R3, RZ, 0x3c, !PT ;  /* 0x00000003a6a67212 */ /* 0x000fe400078e3cff */
[----:B------:R-:W-:Y:S02]  /*a9b0*/  @P2 R2UR UR36, R164 ;  /* 0x00000000a42422ca */ /* 0x000fe400000e0000 */
[----:B------:R-:W-:Y:S02]  /*a9c0*/  SEL R173, R173, RZ, P0 ;  /* 0x000000ffadad7207 */ /* 0x000fe40000000000 */
[----:B------:R-:W-:Y:S01]  /*a9d0*/  SEL R76, R76, RZ, P1 ;  /* 0x000000ff4c4c7207 */ /* 0x000fe20000800000 */
[----:B------:R-:W-:Y:S10]  /*a9e0*/  @P2 BRA `(.L_x_124) ;  /* 0xffffffa000242947 */ /* 0x000ff4000383ffff */
[----:B------:R-:W-:-:S09]  /*a9f0*/  UISETP.NE.AND UP0, UPT, UR50, URZ, UPT ;  /* 0x000000ff3200728c */ /* 0x000fd2000bf05270 */
[----:B------:R-:W-:Y:S05]  /*aa00*/  BRA.U !UP0, `(.L_x_125) ;  /* 0x0000000108487547 */ /* 0x000fea000b800000 */
[----:B------:R-:W2:Y:S02]  /*aa10*/  LDCU.64 UR4, c[0x0][0x890] ;  /* 0x00011200ff0477ac */ /* 0x000ea40008000a00 */
[----:B--2---:R-:W-:-:S04]  /*aa20*/  UISETP.NE.U32.AND UP0, UPT, UR4, URZ, UPT ;  /* 0x000000ff0400728c */ /* 0x004fc8000bf05070 */
[----:B------:R-:W-:-:S09]  /*aa30*/  UISETP.NE.AND.EX UP0, UPT, UR5, URZ, UPT, UP0 ;  /* 0x000000ff0500728c */ /* 0x000fd2000bf05300 */
[----:B------:R-:W-:Y:S05]  /*aa40*/  BRA.U UP0, `(.L_x_126) ;  /* 0x00000001000c7547 */ /* 0x000fea000b800000 */
[----:B------:R-:W-:-:S13]  /*aa50*/  FSETP.NEU.AND P0, PT, R81, RZ, PT ;  /* 0x000000ff5100720b */ /* 0x000fda0003f0d000 */
[----:B------:R-:W-:Y:S05]  /*aa60*/  @!P0 EXIT ;  /* 0x000000000000894d */ /* 0x000fea0003800000 */
[----:B------:R-:W-:Y:S05]  /*aa70*/  BRA `(.L_x_125) ;  /* 0x00000000002c7947 */ /* 0x000fea0003800000 */
.L_x_126:
[----:B------:R-:W-:Y:S01]  /*aa80*/  ISETP.NE.AND P0, PT, R172, RZ, PT ;  /* 0x000000ffac00720c */ /* 0x000fe20003f05270 */
[----:B------:R-:W-:-:S12]  /*aa90*/  BSSY.RECONVERGENT B0, `(.L_x_125) ;  /* 0x0000009000007945 */ /* 0x000fd80003800200 */
[----:B------:R-:W-:Y:S05]  /*aaa0*/  @P0 BRA `(.L_x_127) ;  /* 0x0000000000140947 */ /* 0x000fea0003800000 */
[----:B------:R-:W2:Y:S02]  /*aab0*/  LDCU.64 UR4, c[0x0][0x888] ;  /* 0x00011100ff0477ac */ /* 0x000ea40008000a00 */
[----:B--2---:R-:W-:-:S04]  /*aac0*/  ISETP.NE.U32.AND P0, PT, RZ, UR4, PT ;  /* 0x00000004ff007c0c */ /* 0x004fc8000bf05070 */
[----:B------:R-:W-:-:S13]  /*aad0*/  ISETP.NE.AND.EX P0, PT, RZ, UR5, PT, P0 ;  /* 0x00000005ff007c0c */ /* 0x000fda000bf05300 */
[----:B------:R-:W-:Y:S05]  /*aae0*/  @!P0 EXIT ;  /* 0x000000000000894d */ /* 0x000fea0003800000 */
[----:B------:R-:W-:Y:S05]  /*aaf0*/  BRA `(.L_x_128) ;  /* 0x0000000000087947 */ /* 0x000fea0003800000 */
.L_x_127:
[----:B------:R-:W-:-:S13]  /*ab00*/  FSETP.NEU.AND P0, PT, R81, RZ, PT ;  /* 0x000000ff5100720b */ /* 0x000fda0003f0d000 */
[----:B------:R-:W-:Y:S05]  /*ab10*/  @!P0 EXIT ;  /* 0x000000000000894d */ /* 0x000fea0003800000 */
.L_x_128:
[----:B------:R-:W-:Y:S05]  /*ab20*/  BSYNC.RECONVERGENT B0 ;  /* 0x0000000000007941 */ /* 0x000fea0003800200 */
.L_x_125:
[----:B------:R-:W-:Y:S01]  /*ab30*/  ULEA UR4, UR51, UR48, 0x3 ;  /* 0x0000003033047291 */ /* 0x000fe2000f8e18ff */
[----:B------:R-:W-:-:S04]  /*ab40*/  DEPBAR.LE SB0, 0x0 ;  /* 0x000080000000791a */ /* 0x000fc80000000000 */
[----:B------:R-:W-:-:S04]  /*ab50*/  UIADD3 UR4, UPT, UPT, UR4, 0x60, URZ ;  /* 0x0000006004047890 */ /* 0x000fc8000fffe0ff */
[----:B------:R-:W-:-:S09]  /*ab60*/  UPRMT UR4, UR37, 0x654, UR4 ;  /* 0x0000065425047896 */ /* 0x000fd20008000004 */
[----:B------:R-:W-:Y:S01]  /*ab70*/  SYNCS.ARRIVE.TRANS64.RED.A1T0 RZ, [UR4], RZ ;  /* 0x000000ffffff79a7 */ /* 0x000fe20008100404 */
[----:B------:R-:W-:Y:S05]  /*ab80*/  EXIT ;  /* 0x000000000000794d */ /* 0x000fea0003800000 */
.L_x_19:
[----:B--2---:R2:W1:Y:S02]  /*ab90*/  SYNCS.PHASECHK.TRANS64.TRYWAIT P0, [R3+URZ+0xe0], R2 ;  /* 0x0000e002030075a7 */ /* 0x00446400080011ff */
[----:B-1----:R-:W-:Y:S05]  /*aba0*/  @!P0 NANOSLEEP.SYNCS 0x989680 ;  /* 0x009896800000895d */ /* 0x002fea0003900000 */
[----:B------:R-:W1:Y:S02]  /*abb0*/  @!P0 SYNCS.PHASECHK.TRANS64 P0, [R3+URZ+0xe0], R2 ;  /* 0x0000e002030085a7 */ /* 0x000e6400080010ff */
[----:B-1----:R-:W-:Y:S05]  /*abc0*/  @!P0 BRA `(.L_x_19) ;  /* 0xfffffffc00f08947 */ /* 0x002fea000383ffff */
[----:B------:R-:W-:Y:S05]  /*abd0*/  BRA `(.L_x_129) ;  /* 0xffffff6800747947 */ /* 0x000fea000383ffff */
.L_x_22:
[----:B-1----:R-:W-:-:S07]  /*abe0*/  MOV R2, UR33 ;  /* 0x0000002100027c02 */ /* 0x002fce0008000f00 */
.L_x_130:
[----:B-1----:R1:W2:Y:S02]  /*abf0*/  SYNCS.PHASECHK.TRANS64.TRYWAIT P0, [R2+URZ+0x20], R5 ;  /* 0x00002005020075a7 */ /* 0x0022a400080011ff */
[----:B--2---:R-:W-:Y:S05]  /*ac00*/  @!P0 NANOSLEEP.SYNCS 0x989680 ;  /* 0x009896800000895d */ /* 0x004fea0003900000 */
[----:B------:R-:W2:Y:S02]  /*ac10*/  @!P0 SYNCS.PHASECHK.TRANS64 P0, [R2+URZ+0x20], R5 ;  /* 0x00002005020085a7 */ /* 0x000ea400080010ff */
[----:B--2---:R-:W-:Y:S05]  /*ac20*/  @!P0 BRA `(.L_x_130) ;  /* 0xfffffffc00f08947 */ /* 0x004fea000383ffff */
[----:B------:R-:W-:Y:S05]  /*ac30*/  BRA `(.L_x_21) ;  /* 0xffffff6800c47947 */ /* 0x000fea000383ffff */
.L_x_28:
[----:B-1----:R-:W-:-:S07]  /*ac40*/  MOV R2, UR17 ;  /* 0x0000001100027c02 */ /* 0x002fce0008000f00 */
.L_x_131:
[----:B-1----:R1:W2:Y:S02]  /*ac50*/  SYNCS.PHASECHK.TRANS64.TRYWAIT P0, [R2+URZ+0x20], R5 ;  /* 0x00002005020075a7 */ /* 0x0022a400080011ff */
[----:B--2---:R-:W-:Y:S05]  /*ac60*/  @!P0 NANOSLEEP.SYNCS 0x989680 ;  /* 0x009896800000895d */ /* 0x004fea0003900000 */
[----:B------:R-:W2:Y:S02]  /*ac70*/  @!P0 SYNCS.PHASECHK.TRANS64 P0, [R2+URZ+0x20], R5 ;  /* 0x00002005020085a7 */ /* 0x000ea400080010ff */
[----:B--2---:R-:W-:Y:S05]  /*ac80*/  @!P0 BRA `(.L_x_131) ;  /* 0xfffffffc00f08947 */ /* 0x004fea000383ffff */
[----:B------:R-:W-:Y:S05]  /*ac90*/  BRA `(.L_x_27) ;  /* 0xffffff6c006c7947 */ /* 0x000fea000383ffff */
.L_x_32:
[----:B-1----:R1:W2:Y:S02]  /*aca0*/  SYNCS.PHASECHK.TRANS64.TRYWAIT P0, [R2+URZ+0x90], R3 ;  /* 0x00009003020075a7 */ /* 0x0022a400080011ff */
[----:B--2---:R-:W-:Y:S05]  /*acb0*/  @!P0 NANOSLEEP.SYNCS 0x989680 ;  /* 0x009896800000895d */ /* 0x004fea0003900000 */
[----:B------:R-:W2:Y:S02]  /*acc0*/  @!P0 SYNCS.PHASECHK.TRANS64 P0, [R2+URZ+0x90], R3 ;  /* 0x00009003020085a7 */ /* 0x000ea400080010ff */
[----:B--2---:R-:W-:Y:S05]  /*acd0*/  @!P0 BRA `(.L_x_32) ;  /* 0xfffffffc00f08947 */ /* 0x004fea000383ffff */
[----:B------:R-:W-:Y:S05]  /*ace0*/  BRA `(.L_x_132) ;  /* 0xffffff6c00fc7947 */ /* 0x000fea000383ffff */
.L_x_36:
[----:B----4-:R-:W-:-:S07]  /*acf0*/  MOV R0, UR5 ;  /* 0x0000000500007c02 */ /* 0x010fce0008000f00 */
.L_x_133:
[----:B-1----:R1:W2:Y:S02]  /*ad00*/  SYNCS.PHASECHK.TRANS64.TRYWAIT P0, [R0+URZ], R3 ;  /* 0x00000003000075a7 */ /* 0x0022a400080011ff */
[----:B--2---:R-:W-:Y:S05]  /*ad10*/  @!P0 NANOSLEEP.SYNCS 0x989680 ;  /* 0x009896800000895d */ /* 0x004fea0003900000 */
[----:B------:R-:W2:Y:S02]  /*ad20*/  @!P0 SYNCS.PHASECHK.TRANS64 P0, [R0+URZ], R3 ;  /* 0x00000003000085a7 */ /* 0x000ea400080010ff */
[----:B--2---:R-:W-:Y:S05]  /*ad30*/  @!P0 BRA `(.L_x_133) ;  /* 0xfffffffc00f08947 */ /* 0x004fea000383ffff */
[----:B------:R-:W-:Y:S05]  /*ad40*/  BRA `(.L_x_134) ;  /* 0xffffff74006c7947 */ /* 0x000fea000383ffff */
.L_x_37:
[----:B----4-:R-:W-:-:S07]  /*ad50*/  MOV R0, UR5 ;  /* 0x0000000500007c02 */ /* 0x010fce0008000f00 */
.L_x_135:
[----:B-1----:R1:W2:Y:S02]  /*ad60*/  SYNCS.PHASECHK.TRANS64.TRYWAIT P0, [R0+URZ], R3 ;  /* 0x00000003000075a7 */ /* 0x0022a400080011ff */
[----:B--2---:R-:W-:Y:S05]  /*ad70*/  @!P0 NANOSLEEP.SYNCS 0x989680 ;  /* 0x009896800000895d */ /* 0x004fea0003900000 */
[----:B------:R-:W2:Y:S02]  /*ad80*/  @!P0 SYNCS.PHASECHK.TRANS64 P0, [R0+URZ], R3 ;  /* 0x00000003000085a7 */ /* 0x000ea400080010ff */
[----:B--2---:R-:W-:Y:S05]  /*ad90*/  @!P0 BRA `(.L_x_135) ;  /* 0xfffffffc00f08947 */ /* 0x004fea000383ffff */
[----:B------:R-:W-:Y:S05]  /*ada0*/  BRA `(.L_x_136) ;  /* 0xffffff7400787947 */ /* 0x000fea000383ffff */
.L_x_38:
[----:B----4-:R-:W-:-:S07]  /*adb0*/  MOV R0, UR5 ;  /* 0x0000000500007c02 */ /* 0x010fce0008000f00 */
.L_x_137:
[----:B-1----:R1:W2:Y:S02]  /*adc0*/  SYNCS.PHASECHK.TRANS64.TRYWAIT P0, [R0+URZ], R3 ;  /* 0x00000003000075a7 */ /* 0x0022a400080011ff */
[----:B--2---:R-:W-:Y:S05]  /*add0*/  @!P0 NANOSLEEP.SYNCS 0x989680 ;  /* 0x009896800000895d */ /* 0x004fea0003900000 */
[----:B------:R-:W2:Y:S02]  /*ade0*/  @!P0 SYNCS.PHASECHK.TRANS64 P0, [R0+URZ], R3 ;  /* 0x00000003000085a7 */ /* 0x000ea400080010ff */
[----:B--2---:R-:W-:Y:S05]  /*adf0*/  @!P0 BRA `(.L_x_137) ;  /* 0xfffffffc00f08947 */ /* 0x004fea000383ffff */
[----:B------:R-:W-:Y:S05]  /*ae00*/  BRA `(.L_x_138) ;  /* 0xffffff7400847947 */ /* 0x000fea000383ffff */
.L_x_41:
[----:B-1----:R1:W2:Y:S02]  /*ae10*/  SYNCS.PHASECHK.TRANS64.TRYWAIT P0, [R0+URZ+0xd0], R5 ;  /* 0x0000d005000075a7 */ /* 0x0022a400080011ff */
[----:B--2---:R-:W-:Y:S05]  /*ae20*/  @!P0 NANOSLEEP.SYNCS 0x989680 ;  /* 0x009896800000895d */ /* 0x004fea0003900000 */
[----:B------:R-:W2:Y:S02]  /*ae30*/  @!P0 SYNCS.PHASECHK.TRANS64 P0, [R0+URZ+0xd0], R5 ;  /* 0x0000d005000085a7 */ /* 0x000ea400080010ff */
[----:B--2---:R-:W-:Y:S05]  /*ae40*/  @!P0 BRA `(.L_x_41) ;  /* 0xfffffffc00f08947 */ /* 0x004fea000383ffff */
[----:B------:R-:W-:Y:S05]  /*ae50*/  BRA `(.L_x_139) ;  /* 0xffffff7400e07947 */ /* 0x000fea000383ffff */
.L_x_42:
[----:B------:R-:W-:-:S07]  /*ae60*/  MOV R0, UR5 ;  /* 0x0000000500007c02 */ /* 0x000fce0008000f00 */
.L_x_140:
[----:B-1----:R1:W2:Y:S02]  /*ae70*/  SYNCS.PHASECHK.TRANS64.TRYWAIT P0, [R0+URZ+0xa0], R5 ;  /* 0x0000a005000075a7 */ /* 0x0022a400080011ff */
[----:B--2---:R-:W-:Y:S05]  /*ae80*/  @!P0 NANOSLEEP.SYNCS 0x989680 ;  /* 0x009896800000895d */ /* 0x004fea0003900000 */
[----:B------:R-:W2:Y:S02]  /*ae90*/  @!P0 SYNCS.PHASECHK.TRANS64 P0, [R0+URZ+0xa0], R5 ;  /* 0x0000a005000085a7 */ /* 0x000ea400080010ff */
[----:B--2---:R-:W-:Y:S05]  /*aea0*/  @!P0 BRA `(.L_x_140) ;  /* 0xfffffffc00f08947 */ /* 0x004fea000383ffff */
[----:B------:R-:W-:Y:S05]  /*aeb0*/  BRA `(.L_x_141) ;  /* 0xffffff7400f07947 */ /* 0x000fea000383ffff */
.L_x_43:
[----:B-1----:R1:W2:Y:S02]  /*aec0*/  SYNCS.PHASECHK.TRANS64.TRYWAIT P1, [R0+URZ+0x90], R5 ;  /* 0x00009005000075a7 */ /* 0x0022a400080211ff */
[----:B--2---:R-:W-:Y:S05]  /*aed0*/  @!P1 NANOSLEEP.SYNCS 0x989680 ;  /* 0x009896800000995d */ /* 0x004fea0003900000 */
[----:B------:R-:W2:Y:S02]  /*aee0*/  @!P1 SYNCS.PHASECHK.TRANS64 P1, [R0+URZ+0x90], R5 ;  /* 0x00009005000095a7 */ /* 0x000ea400080210ff */
[----:B--2---:R-:W-:Y:S05]  /*aef0*/  @!P1 BRA `(.L_x_43) ;  /* 0xfffffffc00f09947 */ /* 0x004fea000383ffff */
[----:B------:R-:W-:Y:S05]  /*af00*/  BRA `(.L_x_142) ;  /* 0xffffff7800207947 */ /* 0x000fea000383ffff */
.L_x_46:
[----:B------:R-:W-:-:S07]  /*af10*/  MOV R0, UR5 ;  /* 0x0000000500007c02 */ /* 0x000fce0008000f00 */
.L_x_143:
[----:B-1----:R1:W2:Y:S02]  /*af20*/  SYNCS.PHASECHK.TRANS64.TRYWAIT P0, [R0+URZ+0xa0], R3 ;  /* 0x0000a003000075a7 */ /* 0x0022a400080011ff */
[----:B--2---:R-:W-:Y:S05]  /*af30*/  @!P0 NANOSLEEP.SYNCS 0x989680 ;  /* 0x009896800000895d */ /* 0x004fea0003900000 */
[----:B------:R-:W2:Y:S02]  /*af40*/  @!P0 SYNCS.PHASECHK.TRANS64 P0, [R0+URZ+0xa0], R3 ;  /* 0x0000a003000085a7 */ /* 0x000ea400080010ff */
[----:B--2---:R-:W-:Y:S05]  /*af50*/  @!P0 BRA `(.L_x_143) ;  /* 0xfffffffc00f08947 */ /* 0x004fea000383ffff */
[----:B------:R-:W-:Y:S05]  /*af60*/  BRA `(.L_x_45) ;  /* 0xffffff7800747947 */ /* 0x000fea000383ffff */
.L_x_53:
[----:B-1----:R1:W2:Y:S02]  /*af70*/  SYNCS.PHASECHK.TRANS64.TRYWAIT P1, [R0+URZ+0x90], R5 ;  /* 0x00009005000075a7 */ /* 0x0022a400080211ff */
[----:B--2---:R-:W-:Y:S05]  /*af80*/  @!P1 NANOSLEEP.SYNCS 0x989680 ;  /* 0x009896800000995d */ /* 0x004fea0003900000 */
[----:B------:R-:W2:Y:S02]  /*af90*/  @!P1 SYNCS.PHASECHK.TRANS64 P1, [R0+URZ+0x90], R5 ;  /* 0x00009005000095a7 */ /* 0x000ea400080210ff */
[----:B--2---:R-:W-:Y:S05]  /*afa0*/  @!P1 BRA `(.L_x_53) ;  /* 0xfffffffc00f09947 */ /* 0x004fea000383ffff */
[----:B------:R-:W-:Y:S05]  /*afb0*/  BRA `(.L_x_144) ;  /* 0xffffff7c00d47947 */ /* 0x000fea000383ffff */
.L_x_54:
[----:B------:R-:W-:-:S07]  /*afc0*/  MOV R3, UR8 ;  /* 0x0000000800037c02 */ /* 0x000fce0008000f00 */
.L_x_145:
[----:B-1----:R1:W2:Y:S02]  /*afd0*/  SYNCS.PHASECHK.TRANS64.TRYWAIT P0, [R3+URZ+0xc0], R0 ;  /* 0x0000c000030075a7 */ /* 0x0022a400080011ff */
[----:B--2---:R-:W-:Y:S05]  /*afe0*/  @!P0 NANOSLEEP.SYNCS 0x989680 ;  /* 0x009896800000895d */ /* 0x004fea0003900000 */
[----:B------:R-:W2:Y:S02]  /*aff0*/  @!P0 SYNCS.PHASECHK.TRANS64 P0, [R3+URZ+0xc0], R0 ;  /* 0x0000c000030085a7 */ /* 0x000ea400080010ff */
[----:B--2---:R-:W-:Y:S05]  /*b000*/  @!P0 BRA `(.L_x_145) ;  /* 0xfffffffc00f08947 */ /* 0x004fea000383ffff */
[----:B------:R-:W-:Y:S05]  /*b010*/  BRA `(.L_x_146) ;  /* 0xffffff80000c7947 */ /* 0x000fea000383ffff */
.L_x_57:
[----:B------:R-:W-:Y:S07]  /*b020*/  MOV R0, UR7 ;  /* 0x0000000700007c02 */ /* 0x000fee0008000f00 */
.L_x_147:
[----:B-1----:R1:W2:Y:S02]  /*b030*/  SYNCS.PHASECHK.TRANS64.TRYWAIT P0, [R0+URZ], R3 ;  /* 0x00000003000075a7 */ /* 0x0022a400080011ff */
[----:B--2---:R-:W-:Y:S05]  /*b040*/  @!P0 NANOSLEEP.SYNCS 0x989680 ;  /* 0x009896800000895d */ /* 0x004fea0003900000 */
[----:B------:R-:W2:Y:S02]  /*b050*/  @!P0 SYNCS.PHASECHK.TRANS64 P0, [R0+URZ], R3 ;  /* 0x00000003000085a7 */ /* 0x000ea400080010ff */
[----:B--2---:R-:W-:Y:S05]  /*b060*/  @!P0 BRA `(.L_x_147) ;  /* 0xfffffffc00f08947 */ /* 0x004fea000383ffff */
[----:B------:R-:W-:Y:S05]  /*b070*/  BRA `(.L_x_56) ;  /* 0xffffff8000287947 */ /* 0x000fea000383ffff */
.L_x_60:
[----:B------:R-:W-:-:S07]  /*b080*/  MOV R0, UR5 ;  /* 0x0000000500007c02 */ /* 0x000fce0008000f00 */
.L_x_148:
[----:B--2---:R2:W3:Y:S02]  /*b090*/  SYNCS.PHASECHK.TRANS64.TRYWAIT P0, [R0+URZ], R3 ;  /* 0x00000003000075a7 */ /* 0x0044e400080011ff */
[----:B---3--:R-:W-:Y:S05]  /*b0a0*/  @!P0 NANOSLEEP.SYNCS 0x989680 ;  /* 0x009896800000895d */ /* 0x008fea0003900000 */
[----:B------:R-:W3:Y:S02]  /*b0b0*/  @!P0 SYNCS.PHASECHK.TRANS64 P0, [R0+URZ], R3 ;  /* 0x00000003000085a7 */ /* 0x000ee400080010ff */
[----:B---3--:R-:W-:Y:S05]  /*b0c0*/  @!P0 BRA `(.L_x_148) ;  /* 0xfffffffc00f08947 */ /* 0x008fea000383ffff */
[----:B------:R-:W-:Y:S05]  /*b0d0*/  BRA `(.L_x_149) ;  /* 0xffffff8000dc7947 */ /* 0x000fea000383ffff */
.L_x_61:
[----:B------:R-:W-:-:S07]  /*b0e0*/  MOV R0, UR7 ;  /* 0x0000000700007c02 */ /* 0x000fce0008000f00 */
.L_x_150:
[----:B--2---:R2:W3:Y:S02]  /*b0f0*/  SYNCS.PHASECHK.TRANS64.TRYWAIT P0, [R0+URZ], R3 ;  /* 0x00000003000075a7 */ /* 0x0044e400080011ff */
[----:B---3--:R-:W-:Y:S05]  /*b100*/  @!P0 NANOSLEEP.SYNCS 0x989680 ;  /* 0x009896800000895d */ /* 0x008fea0003900000 */
[----:B------:R-:W3:Y:S02]  /*b110*/  @!P0 SYNCS.PHASECHK.TRANS64 P0, [R0+URZ], R3 ;  /* 0x00000003000085a7 */ /* 0x000ee400080010ff */
[----:B---3--:R-:W-:Y:S05]  /*b120*/  @!P0 BRA `(.L_x_150) ;  /* 0xfffffffc00f08947 */ /* 0x008fea000383ffff */
[----:B------:R-:W-:Y:S05]  /*b130*/  BRA `(.L_x_151) ;  /* 0xffffff8000e87947 */ /* 0x000fea000383ffff */
.L_x_66:
[----:B--2---:R2:W3:Y:S02]  /*b140*/  SYNCS.PHASECHK.TRANS64.TRYWAIT P0, [R0+URZ+0x90], R3 ;  /* 0x00009003000075a7 */ /* 0x0044e400080011ff */
[----:B---3--:R-:W-:Y:S05]  /*b150*/  @!P0 NANOSLEEP.SYNCS 0x989680 ;  /* 0x009896800000895d */ /* 0x008fea0003900000 */
[----:B------:R-:W3:Y:S02]  /*b160*/  @!P0 SYNCS.PHASECHK.TRANS64 P0, [R0+URZ+0x90], R3 ;  /* 0x00009003000085a7 */ /* 0x000ee400080010ff */
[----:B---3--:R-:W-:Y:S05]  /*b170*/  @!P0 BRA `(.L_x_66) ;  /* 0xfffffffc00f08947 */ /* 0x008fea000383ffff */
[----:B------:R-:W-:Y:S05]  /*b180*/  BRA `(.L_x_152) ;  /* 0xffffff8400f47947 */ /* 0x000fea000383ffff */
.L_x_69:
[----:B------:R-:W-:Y:S07]  /*b190*/  MOV R0, UR7 ;  /* 0x0000000700007c02 */ /* 0x000fee0008000f00 */
.L_x_153:
[----:B--2---:R2:W3:Y:S02]  /*b1a0*/  SYNCS.PHASECHK.TRANS64.TRYWAIT P0, [R0+URZ+0x88], R3 ;  /* 0x00008803000075a7 */ /* 0x0044e400080011ff */
[----:B---3--:R-:W-:Y:S05]  /*b1b0*/  @!P0 NANOSLEEP.SYNCS 0x989680 ;  /* 0x009896800000895d */ /* 0x008fea0003900000 */
[----:B------:R-:W3:Y:S02]  /*b1c0*/  @!P0 SYNCS.PHASECHK.TRANS64 P0, [R0+URZ+0x88], R3 ;  /* 0x00008803000085a7 */ /* 0x000ee400080010ff */
[----:B---3--:R-:W-:Y:S05]  /*b1d0*/  @!P0 BRA `(.L_x_153) ;  /* 0xfffffffc00f08947 */ /* 0x008fea000383ffff */
[----:B------:R-:W-:Y:S05]  /*b1e0*/  BRA `(.L_x_68) ;  /* 0xffffff8800d47947 */ /* 0x000fea000383ffff */
.L_x_72:
[----:B------:R-:W-:Y:S07]  /*b1f0*/  MOV R3, UR7 ;  /* 0x0000000700037c02 */ /* 0x000fee0008000f00 */
.L_x_154:
[----:B-1----:R1:W2:Y:S02]  /*b200*/  SYNCS.PHASECHK.TRANS64.TRYWAIT P0, [R3+URZ+0x60], R12 ;  /* 0x0000600c030075a7 */ /* 0x0022a400080011ff */
[----:B--2---:R-:W-:Y:S05]  /*b210*/  @!P0 NANOSLEEP.SYNCS 0x989680 ;  /* 0x009896800000895d */ /* 0x004fea0003900000 */
[----:B------:R-:W2:Y:S02]  /*b220*/  @!P0 SYNCS.PHASECHK.TRANS64 P0, [R3+URZ+0x60], R12 ;  /* 0x0000600c030085a7 */ /* 0x000ea400080010ff */
[----:B--2---:R-:W-:Y:S05]  /*b230*/  @!P0 BRA `(.L_x_154) ;  /* 0xfffffffc00f08947 */ /* 0x004fea000383ffff */
[----:B------:R-:W-:Y:S05]  /*b240*/  BRA `(.L_x_155) ;  /* 0xffffff8c004c7947 */ /* 0x000fea000383ffff */
.L_x_73:
[----:B-1----:R-:W-:Y:S07]  /*b250*/  MOV R3, UR7 ;  /* 0x0000000700037c02 */ /* 0x002fee0008000f00 */
.L_x_156:
[----:B-1----:R1:W2:Y:S02]  /*b260*/  SYNCS.PHASECHK.TRANS64.TRYWAIT P0, [R3+URZ+0x68], R12 ;  /* 0x0000680c030075a7 */ /* 0x0022a400080011ff */
[----:B--2---:R-:W-:Y:S05]  /*b270*/  @!P0 NANOSLEEP.SYNCS 0x989680 ;  /* 0x009896800000895d */ /* 0x004fea0003900000 */
[----:B------:R-:W2:Y:S02]  /*b280*/  @!P0 SYNCS.PHASECHK.TRANS64 P0, [R3+URZ+0x68], R12 ;  /* 0x0000680c030085a7 */ /* 0x000ea400080010ff */
[----:B--2---:R-:W-:Y:S05]  /*b290*/  @!P0 BRA `(.L_x_156) ;  /* 0xfffffffc00f08947 */ /* 0x004fea000383ffff */
[----:B------:R-:W-:Y:S05]  /*b2a0*/  BRA `(.L_x_157) ;  /* 0xffffff8c00887947 */ /* 0x000fea000383ffff */
.L_x_74:
[----:B-1----:R-:W-:Y:S07]  /*b2b0*/  MOV R3, UR7 ;  /* 0x0000000700037c02 */ /* 0x002fee0008000f00 */
.L_x_158:
[----:B-1----:R1:W2:Y:S02]  /*b2c0*/  SYNCS.PHASECHK.TRANS64.TRYWAIT P0, [R3+URZ+0x70], R12 ;  /* 0x0000700c030075a7 */ /* 0x0022a400080011ff */
[----:B--2---:R-:W-:Y:S05]  /*b2d0*/  @!P0 NANOSLEEP.SYNCS 0x989680 ;  /* 0x009896800000895d */ /* 0x004fea0003900000 */
[----:B------:R-:W2:Y:S02]  /*b2e0*/  @!P0 SYNCS.PHASECHK.TRANS64 P0, [R3+URZ+0x70], R12 ;  /* 0x0000700c030085a7 */ /* 0x000ea400080010ff */
[----:B--2---:R-:W-:Y:S05]  /*b2f0*/  @!P0 BRA `(.L_x_158) ;  /* 0xfffffffc00f08947 */ /* 0x004fea000383ffff */
[----:B------:R-:W-:Y:S05]  /*b300*/  BRA `(.L_x_159) ;  /* 0xffffff8c00d07947 */ /* 0x000fea000383ffff */
.L_x_75:
[----:B------:R-:W-:Y:S07]  /*b310*/  MOV R3, UR7 ;  /* 0x0000000700037c02 */ /* 0x000fee0008000f00 */
.L_x_160:
[----:B-1----:R1:W2:Y:S02]  /*b320*/  SYNCS.PHASECHK.TRANS64.TRYWAIT P0, [R3+URZ+0x78], R12 ;  /* 0x0000780c030075a7 */ /* 0x0022a400080011ff */
[----:B--2---:R-:W-:Y:S05]  /*b330*/  @!P0 NANOSLEEP.SYNCS 0x989680 ;  /* 0x009896800000895d */ /* 0x004fea0003900000 */
[----:B------:R-:W2:Y:S02]  /*b340*/  @!P0 SYNCS.PHASECHK.TRANS64 P0, [R3+URZ+0x78], R12 ;  /* 0x0000780c030085a7 */ /* 0x000ea400080010ff */
[----:B--2---:R-:W-:Y:S05]  /*b350*/  @!P0 BRA `(.L_x_160) ;  /* 0xfffffffc00f08947 */ /* 0x004fea000383ffff */
[----:B------:R-:W-:Y:S05]  /*b360*/  BRA `(.L_x_161) ;  /* 0xffffff9000587947 */ /* 0x000fea000383ffff */
.L_x_77:
[----:B------:R-:W-:-:S07]  /*b370*/  MOV R0, UR7 ;  /* 0x0000000700007c02 */ /* 0x000fce0008000f00 */
.L_x_162:
[----:B-1----:R1:W3:Y:S02]  /*b380*/  SYNCS.PHASECHK.TRANS64.TRYWAIT P0, [R0+URZ+0x60], R3 ;  /* 0x00006003000075a7 */ /* 0x0022e400080011ff */
[----:B---3--:R-:W-:Y:S05]  /*b390*/  @!P0 NANOSLEEP.SYNCS 0x989680 ;  /* 0x009896800000895d */ /* 0x008fea0003900000 */
[----:B------:R-:W3:Y:S02]  /*b3a0*/  @!P0 SYNCS.PHASECHK.TRANS64 P0, [R0+URZ+0x60], R3 ;  /* 0x00006003000085a7 */ /* 0x000ee400080010ff */
[----:B---3--:R-:W-:Y:S05]  /*b3b0*/  @!P0 BRA `(.L_x_162) ;  /* 0xfffffffc00f08947 */ /* 0x008fea000383ffff */
[----:B------:R-:W-:Y:S05]  /*b3c0*/  BRA `(.L_x_163) ;  /* 0xffffff9000c87947 */ /* 0x000fea000383ffff */
.L_x_78:
[----:B-1----:R-:W-:-:S07]  /*b3d0*/  MOV R0, UR7 ;  /* 0x0000000700007c02 */ /* 0x002fce0008000f00 */
.L_x_164:
[----:B-1----:R1:W3:Y:S02]  /*b3e0*/  SYNCS.PHASECHK.TRANS64.TRYWAIT P0, [R0+URZ+0x68], R3 ;  /* 0x00006803000075a7 */ /* 0x0022e400080011ff */
[----:B---3--:R-:W-:Y:S05]  /*b3f0*/  @!P0 NANOSLEEP.SYNCS 0x989680 ;  /* 0x009896800000895d */ /* 0x008fea0003900000 */
[----:B------:R-:W3:Y:S02]  /*b400*/  @!P0 SYNCS.PHASECHK.TRANS64 P0, [R0+URZ+0x68], R3 ;  /* 0x00006803000085a7 */ /* 0x000ee400080010ff */
[----:B---3--:R-:W-:Y:S05]  /*b410*/  @!P0 BRA `(.L_x_164) ;  /* 0xfffffffc00f08947 */ /* 0x008fea000383ffff */
[----:B------:R-:W-:Y:S05]  /*b420*/  BRA `(.L_x_165) ;  /* 0xffffff9000b87947 */ /* 0x000fea000383ffff */
.L_x_79:
[----:B-1----:R-:W-:-:S07]  /*b430*/  MOV R0, UR7 ;  /* 0x0000000700007c02 */ /* 0x002fce0008000f00 */
.L_x_166:
[----:B-1----:R1:W3:Y:S02]  /*b440*/  SYNCS.PHASECHK.TRANS64.TRYWAIT P0, [R0+URZ+0x70], R3 ;  /* 0x00007003000075a7 */ /* 0x0022e400080011ff */
[----:B---3--:R-:W-:Y:S05]  /*b450*/  @!P0 NANOSLEEP.SYNCS 0x989680 ;  /* 0x009896800000895d */ /* 0x008fea0003900000 */
[----:B------:R-:W3:Y:S02]  /*b460*/  @!P0 SYNCS.PHASECHK.TRANS64 P0, [R0+URZ+0x70], R3 ;  /* 0x00007003000085a7 */ /* 0x000ee400080010ff */
[----:B---3--:R-:W-:Y:S05]  /*b470*/  @!P0 BRA `(.L_x_166) ;  /* 0xfffffffc00f08947 */ /* 0x008fea000383ffff */
[----:B------:R-:W-:Y:S05]  /*b480*/  BRA `(.L_x_167) ;  /* 0xffffff9000a87947 */ /* 0x000fea000383ffff */
.L_x_81:
[----:B--2---:R2:W4:Y:S02]  /*b490*/  SYNCS.PHASECHK.TRANS64.TRYWAIT P0, [R0+URZ+0x90], R3 ;  /* 0x00009003000075a7 */ /* 0x00452400080011ff */
[----:B----4-:R-:W-:Y:S05]  /*b4a0*/  @!P0 NANOSLEEP.SYNCS 0x989680 ;  /* 0x009896800000895d */ /* 0x010fea0003900000 */
[----:B------:R-:W4:Y:S02]  /*b4b0*/  @!P0 SYNCS.PHASECHK.TRANS64 P0, [R0+URZ+0x90], R3 ;  /* 0x00009003000085a7 */ /* 0x000f2400080010ff */
[----:B----4-:R-:W-:Y:S05]  /*b4c0*/  @!P0 BRA `(.L_x_81) ;  /* 0xfffffffc00f08947 */ /* 0x010fea000383ffff */
[----:B------:R-:W-:Y:S05]  /*b4d0*/  BRA `(.L_x_168) ;  /* 0xffffff94007c7947 */ /* 0x000fea000383ffff */
.L_x_92:
[----:B-1----:R-:W-:Y:S04]  /*b4e0*/  MOV R2, UR48 ;  /* 0x0000003000027c02 */ /* 0x002fe80008000f00 */
[----:B------:R1:W3:Y:S03]  /*b4f0*/  SYNCS.PHASECHK.TRANS64.TRYWAIT P1, [R2+URZ+0x40], R3 ;  /* 0x00004003020075a7 */ /* 0x0002e600080211ff */
[----:B---3--:R-:W-:Y:S05]  /*b500*/  @!P1 NANOSLEEP.SYNCS 0x989680 ;  /* 0x009896800000995d */ /* 0x008fea0003900000 */
[----:B------:R-:W3:Y:S02]  /*b510*/  @!P1 SYNCS.PHASECHK.TRANS64 P1, [R2+URZ+0x40], R3 ;  /* 0x00004003020095a7 */ /* 0x000ee400080210ff */
[----:B---3--:R-:W-:Y:S05]  /*b520*/  @!P1 BRA `(.L_x_92) ;  /* 0xfffffffc00ec9947 */ /* 0x008fea000383ffff */
[----:B------:R-:W-:Y:S05]  /*b530*/  BRA `(.L_x_91) ;  /* 0xffffffa000fc7947 */ /* 0x000fea000383ffff */
.L_x_94:
[----:B-1----:R1:W4:Y:S02]  /*b540*/  SYNCS.PHASECHK.TRANS64.TRYWAIT P0, [R87+URZ+0xb0], R0 ;  /* 0x0000b000570075a7 */ /* 0x00232400080011ff */
[----:B----4-:R-:W-:Y:S05]  /*b550*/  @!P0 NANOSLEEP.SYNCS 0x989680 ;  /* 0x009896800000895d */ /* 0x010fea0003900000 */
[----:B------:R-:W4:Y:S02]  /*b560*/  @!P0 SYNCS.PHASECHK.TRANS64 P0, [R87+URZ+0xb0], R0 ;  /* 0x0000b000570085a7 */ /* 0x000f2400080010ff */
[----:B----4-:R-:W-:Y:S05]  /*b570*/  @!P0 BRA `(.L_x_94) ;  /* 0xfffffffc00f08947 */ /* 0x010fea000383ffff */
[----:B------:R-:W-:Y:S05]  /*b580*/  BRA `(.L_x_93) ;  /* 0xffffffa400347947 */ /* 0x000fea000383ffff */
.L_x_103:
[----:B--2---:R2:W4:Y:S02]  /*b590*/  SYNCS.PHASECHK.TRANS64.TRYWAIT P0, [R3+URZ+0x40], R0 ;  /* 0x00004000030075a7 */ /* 0x00452400080011ff */
[----:B----4-:R-:W-:Y:S05]  /*b5a0*/  @!P0 NANOSLEEP.SYNCS 0x989680 ;  /* 0x009896800000895d */ /* 0x010fea0003900000 */
[----:B------:R-:W4:Y:S02]  /*b5b0*/  @!P0 SYNCS.PHASECHK.TRANS64 P0, [R3+URZ+0x40], R0 ;  /* 0x00004000030085a7 */ /* 0x000f2400080010ff */
[----:B----4-:R-:W-:Y:S05]  /*b5c0*/  @!P0 BRA `(.L_x_103) ;  /* 0xfffffffc00f08947 */ /* 0x010fea000383ffff */
[----:B------:R-:W-:Y:S05]  /*b5d0*/  BRA `(.L_x_102) ;  /* 0xffffffb400e07947 */ /* 0x000fea000383ffff */
.L_x_111:
[----:B-1----:R1:W4:Y:S02]  /*b5e0*/  SYNCS.PHASECHK.TRANS64.TRYWAIT P0, [R0+URZ+0x40], R7 ;  /* 0x00004007000075a7 */ /* 0x00232400080011ff */
[----:B----4-:R-:W-:Y:S05]  /*b5f0*/  @!P0 NANOSLEEP.SYNCS 0x989680 ;  /* 0x009896800000895d */ /* 0x010fea0003900000 */
[----:B------:R-:W4:Y:S02]  /*b600*/  @!P0 SYNCS.PHASECHK.TRANS64 P0, [R0+URZ+0x40], R7 ;  /* 0x00004007000085a7 */ /* 0x000f2400080010ff */
[----:B----4-:R-:W-:Y:S05]  /*b610*/  @!P0 BRA `(.L_x_111) ;  /* 0xfffffffc00f08947 */ /* 0x010fea000383ffff */
[----:B------:R-:W-:Y:S05]  /*b620*/  BRA `(.L_x_110) ;  /* 0xffffffc800d47947 */ /* 0x000fea000383ffff */
.L_x_119:
[----:B-1----:R1:W2:Y:S02]  /*b630*/  SYNCS.PHASECHK.TRANS64.TRYWAIT P0, [R3+URZ+0x40], R0 ;  /* 0x00004000030075a7 */ /* 0x0022a400080011ff */
[----:B--2---:R-:W-:Y:S05]  /*b640*/  @!P0 NANOSLEEP.SYNCS 0x989680 ;  /* 0x009896800000895d */ /* 0x004fea0003900000 */
[----:B------:R-:W2:Y:S02]  /*b650*/  @!P0 SYNCS.PHASECHK.TRANS64 P0, [R3+URZ+0x40], R0 ;  /* 0x00004000030085a7 */ /* 0x000ea400080010ff */
[----:B--2---:R-:W-:Y:S05]  /*b660*/  @!P0 BRA `(.L_x_119) ;  /* 0xfffffffc00f08947 */ /* 0x004fea000383ffff */
[----:B------:R-:W-:Y:S05]  /*b670*/  BRA `(.L_x_118) ;  /* 0xffffffdc00c87947 */ /* 0x000fea000383ffff */
        .weak           $__internal_0_$__cuda_sm10x_tcgen05_guardrail_trap_col_being_dealloced_not_returned_by_alloc
        .type           $__internal_0_$__cuda_sm10x_tcgen05_guardrail_trap_col_being_dealloced_not_returned_by_alloc,@function
        .size           $__internal_0_$__cuda_sm10x_tcgen05_guardrail_trap_col_being_dealloced_not_returned_by_alloc,($__internal_1_$__cuda_sm10x_tcgen05_guardrail_trap_phase_invalid_during_alloc - $__internal_0_$__cuda_sm10x_tcgen05_guardrail_trap_col_being_dealloced_not_returned_by_alloc)
$__internal_0_$__cuda_sm10x_tcgen05_guardrail_trap_col_being_dealloced_not_returned_by_alloc:
[----:B------:R-:W-:Y:S05]  /*b680*/  BPT.TRAP 0x1 ;  /* 0x000000040000795c */ /* 0x000fea0000300000 */
[----:B------:R-:W-:-:S04]  /*b690*/  HFMA2 R3, -RZ, RZ, 0, 0 ;  /* 0x00000000ff037431 */ /* 0x000fc800000001ff */
[----:B------:R-:W-:Y:S05]  /*b6a0*/  RET.REL.NODEC R2 `(_ZN7cutlass13device_kernelINS_4gemm6kernel13GemmUniversalIN4cute5tupleIJiiiiEEENS1_10collective13CollectiveMmaINS1_35MainloopSm100TmaUmmaWarpSpecializedILi4ELi2ELi2ENS5_IJNS4_1CILi1EEESB_SB_EEEEENS5_IJNSA_ILi128EEENSA_ILi256EEENSA_ILi32EEEEEENS_10bfloat16_tENS5_IJlSB_lEEESI_SJ_NS4_8TiledMMAINS4_8MMA_AtomIJNS4_20SM100_MMA_F16BF16_SSISI_SI_fLi128ELi256ELNS4_4UMMA5MajorE0ELSO_0ELNSN_7ScaleInE0ELSP_0EEEEEENS4_6LayoutISC_NS5_IJNSA_ILi0EEEST_ST_EEEEENS5_IJNS4_10UnderscoreESW_SW_EEEEENS4_13SM90_TMA_LOADENS4_14ComposedLayoutINS4_7SwizzleILi2ELi4ELi3EEENS4_18smem_ptr_flag_bitsILi16EEENSS_INS5_IJNSA_ILi8EEESG_EEENS5_IJSG_SB_EEEEEEEvNS4_8identityESZ_S19_vS1A_EENS_8epilogue10collective18CollectiveEpilogueINS1C_23Sm100TmaWarpSpecializedILi4ELi2ELi64ELb1ELb0EEEJSH_NS5_IJNSS_ISE_SB_EENSS_INSA_ILi64EEESB_EEEEESI_SJ_SI_SJ_NS1C_6fusion15FusionCallbacksIS1G_NS1L_17LinearCombinationISI_fSI_fLNS_15FloatRoundStyleE2EEESH_S1K_JEEENS4_5SM1004TMEM4LOAD26SM100_TMEM_LOAD_32dp32b64xESZ_NS10_INS11_ILi3ELi4ELi3EEES14_NSS_INS5_IJS15_S1I_EEENS5_IJS1I_SB_EEEEEEENS4_39AutoVectorizingCopyWithAssumedAlignmentILi128EEENS4_14SM90_TMA_STOREES1Z_S21_S21_EEEvvEEEEvNT_6ParamsE) ;  /* 0xffffff4802547950 */ /* 0x000fea0003c3ffff */
        .weak           $__internal_1_$__cuda_sm10x_tcgen05_guardrail_trap_phase_invalid_during_alloc
        .type           $__internal_1_$__cuda_sm10x_tcgen05_guardrail_trap_phase_invalid_during_alloc,@function
        .size           $__internal_1_$__cuda_sm10x_tcgen05_guardrail_trap_phase_invalid_during_alloc,($__internal_2_$__cuda_sm10x_tcgen05_guardrail_trap_unallocated_columns_being_dealloced - $__internal_1_$__cuda_sm10x_tcgen05_guardrail_trap_phase_invalid_during_alloc)
$__internal_1_$__cuda_sm10x_tcgen05_guardrail_trap_phase_invalid_during_alloc:
[----:B------:R-:W-:Y:S05]  /*b6b0*/  BPT.TRAP 0x1 ;  /* 0x000000040000795c */ /* 0x000fea0000300000 */
[----:B------:R-:W-:-:S04]  /*b6c0*/  MOV R3, 0x0 ;  /* 0x0000000000037802 */ /* 0x000fc80000000f00 */
[----:B------:R-:W-:Y:S05]  /*b6d0*/  RET.REL.NODEC R2 `(_ZN7cutlass13device_kernelINS_4gemm6kernel13GemmUniversalIN4cute5tupleIJiiiiEEENS1_10collective13CollectiveMmaINS1_35MainloopSm100TmaUmmaWarpSpecializedILi4ELi2ELi2ENS5_IJNS4_1CILi1EEESB_SB_EEEEENS5_IJNSA_ILi128EEENSA_ILi256EEENSA_ILi32EEEEEENS_10bfloat16_tENS5_IJlSB_lEEESI_SJ_NS4_8TiledMMAINS4_8MMA_AtomIJNS4_20SM100_MMA_F16BF16_SSISI_SI_fLi128ELi256ELNS4_4UMMA5MajorE0ELSO_0ELNSN_7ScaleInE0ELSP_0EEEEEENS4_6LayoutISC_NS5_IJNSA_ILi0EEEST_ST_EEEEENS5_IJNS4_10UnderscoreESW_SW_EEEEENS4_13SM90_TMA_LOADENS4_14ComposedLayoutINS4_7SwizzleILi2ELi4ELi3EEENS4_18smem_ptr_flag_bitsILi16EEENSS_INS5_IJNSA_ILi8EEESG_EEENS5_IJSG_SB_EEEEEEEvNS4_8identityESZ_S19_vS1A_EENS_8epilogue10collective18CollectiveEpilogueINS1C_23Sm100TmaWarpSpecializedILi4ELi2ELi64ELb1ELb0EEEJSH_NS5_IJNSS_ISE_SB_EENSS_INSA_ILi64EEESB_EEEEESI_SJ_SI_SJ_NS1C_6fusion15FusionCallbacksIS1G_NS1L_17LinearCombinationISI_fSI_fLNS_15FloatRoundStyleE2EEESH_S1K_JEEENS4_5SM1004TMEM4LOAD26SM100_TMEM_LOAD_32dp32b64xESZ_NS10_INS11_ILi3ELi4ELi3EEES14_NSS_INS5_IJS15_S1I_EEENS5_IJS1I_SB_EEEEEEENS4_39AutoVectorizingCopyWithAssumedAlignmentILi128EEENS4_14SM90_TMA_STOREES1Z_S21_S21_EEEvvEEEEvNT_6ParamsE) ;  /* 0xffffff4802487950 */ /* 0x000fea0003c3ffff */
        .weak           $__internal_2_$__cuda_sm10x_tcgen05_guardrail_trap_unallocated_columns_being_dealloced
        .type           $__internal_2_$__cuda_sm10x_tcgen05_guardrail_trap_unallocated_columns_being_dealloced,@function
        .size           $__internal_2_$__cuda_sm10x_tcgen05_guardrail_trap_unallocated_columns_being_dealloced,(.L_x_170 - $__internal_2_$__cuda_sm10x_tcgen05_guardrail_trap_unallocated_columns_being_dealloced)
$__internal_2_$__cuda_sm10x_tcgen05_guardrail_trap_unallocated_columns_being_dealloced:
[----:B------:R-:W-:Y:S05]  /*b6e0*/  BPT.TRAP 0x1 ;  /* 0x000000040000795c */ /* 0x000fea0000300000 */
[----:B------:R-:W-:-:S04]  /*b6f0*/  HFMA2 R3, -RZ, RZ, 0, 0 ;  /* 0x00000000ff037431 */ /* 0x000fc800000001ff */
[----:B------:R-:W-:Y:S05]  /*b700*/  RET.REL.NODEC R2 `(_ZN7cutlass13device_kernelINS_4gemm6kernel13GemmUniversalIN4cute5tupleIJiiiiEEENS1_10collective13CollectiveMmaINS1_35MainloopSm100TmaUmmaWarpSpecializedILi4ELi2ELi2ENS5_IJNS4_1CILi1EEESB_SB_EEEEENS5_IJNSA_ILi128EEENSA_ILi256EEENSA_ILi32EEEEEENS_10bfloat16_tENS5_IJlSB_lEEESI_SJ_NS4_8TiledMMAINS4_8MMA_AtomIJNS4_20SM100_MMA_F16BF16_SSISI_SI_fLi128ELi256ELNS4_4UMMA5MajorE0ELSO_0ELNSN_7ScaleInE0ELSP_0EEEEEENS4_6LayoutISC_NS5_IJNSA_ILi0EEEST_ST_EEEEENS5_IJNS4_10UnderscoreESW_SW_EEEEENS4_13SM90_TMA_LOADENS4_14ComposedLayoutINS4_7SwizzleILi2ELi4ELi3EEENS4_18smem_ptr_flag_bitsILi16EEENSS_INS5_IJNSA_ILi8EEESG_EEENS5_IJSG_SB_EEEEEEEvNS4_8identityESZ_S19_vS1A_EENS_8epilogue10collective18CollectiveEpilogueINS1C_23Sm100TmaWarpSpecializedILi4ELi2ELi64ELb1ELb0EEEJSH_NS5_IJNSS_ISE_SB_EENSS_INSA_ILi64EEESB_EEEEESI_SJ_SI_SJ_NS1C_6fusion15FusionCallbacksIS1G_NS1L_17LinearCombinationISI_fSI_fLNS_15FloatRoundStyleE2EEESH_S1K_JEEENS4_5SM1004TMEM4LOAD26SM100_TMEM_LOAD_32dp32b64xESZ_NS10_INS11_ILi3ELi4ELi3EEES14_NSS_INS5_IJS15_S1I_EEENS5_IJS1I_SB_EEEEEEENS4_39AutoVectorizingCopyWithAssumedAlignmentILi128EEENS4_14SM90_TMA_STOREES1Z_S21_S21_EEEvvEEEEvNT_6ParamsE) ;  /* 0xffffff48023c7950 */ /* 0x000fea0003c3ffff */
.L_x_169:
[----:B------:R-:W-:-:S00]  /*b710*/  BRA `(.L_x_169) ;  /* 0xfffffffc00fc7947 */ /* 0x000fc0000383ffff */
[----:B------:R-:W-:-:S00]  /*b720*/  NOP ;  /* 0x0000000000007918 */ /* 0x000fc00000000000 */
        /* <DEDUP_REMOVED lines=13> */
.L_x_170:


//--------------------- .nv.global.init           --------------------------
	.section	.nv.global.init,"aw",@progbits
.nv.global.init:
	.type		$str$27,@object
	.size		$str$27,($str$28 - $str$27)
$str$27:
        /*0000*/ 	.byte	0x28, 0x61, 0x64, 0x64, 0x72, 0x65, 0x73, 0x73, 0x20, 0x26, 0x20, 0x6d, 0x61, 0x73, 0x6b, 0x29
        /*0010*/ 	.byte	0x20, 0x3d, 0x3d, 0x20, 0x30, 0x00
	.type		$str$28,@object
	.size		$str$28,($str$26 - $str$28)
$str$28:
        /*0016*/ 	.byte	0x2f, 0x74, 0x6d, 0x70, 0x2f, 0x63, 0x75, 0x74, 0x6c, 0x61, 0x73, 0x73, 0x5f, 0x73, 0x77, 0x65
        /*0026*/ 	.byte	0x65, 0x70, 0x5f, 0x73, 0x72, 0x63, 0x2f, 0x69, 0x6e, 0x63, 0x6c, 0x75, 0x64, 0x65, 0x2f, 0x63
        /*0036*/ 	.byte	0x75, 0x74, 0x65, 0x2f, 0x70, 0x6f, 0x69, 0x6e, 0x74, 0x65, 0x72, 0x5f, 0x66, 0x6c, 0x61, 0x67
        /*0046*/ 	.byte	0x67, 0x65, 0x64, 0x2e, 0x68, 0x70, 0x70, 0x00
	.type		$str$26,@object
	.size		$str$26,($str$25 - $str$26)
$str$26:
        /*004e*/ 	.byte	0x2f, 0x74, 0x6d, 0x70, 0x2f, 0x63, 0x75, 0x74, 0x6c, 0x61, 0x73, 0x73, 0x5f, 0x73, 0x77, 0x65
        /*005e*/ 	.byte	0x65, 0x70, 0x5f, 0x73, 0x72, 0x63, 0x2f, 0x69, 0x6e, 0x63, 0x6c, 0x75, 0x64, 0x65, 0x2f, 0x63
        /*006e*/ 	.byte	0x75, 0x74, 0x65, 0x2f, 0x61, 0x74, 0x6f, 0x6d, 0x2f, 0x63, 0x6f, 0x70, 0x79, 0x5f, 0x74, 0x72
        /*007e*/ 	.byte	0x61, 0x69, 0x74, 0x73, 0x5f, 0x73, 0x6d, 0x31, 0x30, 0x30, 0x2e, 0x68, 0x70, 0x70, 0x00
	.type		$str$25,@object
	.size		$str$25,(__unnamed_1 - $str$25)
$str$25:
        /*008d*/ 	.byte	0x28, 0x28, 0x75, 0x69, 0x6e, 0x74, 0x33, 0x32, 0x5f, 0x74, 0x28, 0x74, 0x68, 0x72, 0x65, 0x61
        /*009d*/ 	.byte	0x64, 0x49, 0x64, 0x78, 0x2e, 0x78, 0x29, 0x20, 0x2f, 0x20, 0x33, 0x32, 0x29, 0x20, 0x25, 0x20
        /*00ad*/ 	.byte	0x34, 0x29, 0x20, 0x3d, 0x3d, 0x20, 0x28, 0x28, 0x28, 0x74, 0x6d, 0x65, 0x6d, 0x5f, 0x61, 0x64
        /*00bd*/ 	.byte	0x64, 0x72, 0x20, 0x3e, 0x3e, 0x20, 0x31, 0x36, 0x29, 0x20, 0x2f, 0x20, 0x33, 0x32, 0x29, 0x20
        /*00cd*/ 	.byte	0x25, 0x20, 0x34, 0x29, 0x00
	.type		__unnamed_1,@object
	.size		__unnamed_1,(__unnamed_2 - __unnamed_1)
__unnamed_1:
        /*00d2*/ 	.byte	0x61, 0x75, 0x74, 0x6f, 0x20, 0x63, 0x75, 0x74, 0x65, 0x3a, 0x3a, 0x61, 0x73, 0x5f, 0x70, 0x6f
        /* <DEDUP_REMOVED lines=24> */
        /*0262*/ 	.byte	0x38, 0x31, 0x39, 0x32, 0x3e, 0x3e, 0x3e, 0x3e, 0x5d, 0x00
	.type		__unnamed_2,@object
	.size		__unnamed_2,(.L_2 - __unnamed_2)
__unnamed_2:
        /* <DEDUP_REMOVED lines=43> */
        /*051c*/ 	.byte	0x74, 0x65, 0x3a, 0x3a, 0x43, 0x3c, 0x30, 0x3e, 0x3e, 0x3e, 0x3e, 0x5d, 0x00
.L_2:


//--------------------- .nv.shared._ZN7cutlass13device_kernelINS_4gemm6kernel13GemmUniversalIN4cute5tupleIJiiiiEEENS1_10collective13CollectiveMmaINS1_35MainloopSm100TmaUmmaWarpSpecializedILi4ELi2ELi2ENS5_IJNS4_1CILi1EEESB_SB_EEEEENS5_IJNSA_ILi128EEENSA_ILi256EEENSA_ILi32EEEEEENS_10bfloat16_tENS5_IJlSB_lEEESI_SJ_NS4_8TiledMMAINS4_8MMA_AtomIJNS4_20SM100_MMA_F16BF16_SSISI_SI_fLi128ELi256ELNS4_4UMMA5MajorE0ELSO_0ELNSN_7ScaleInE0ELSP_0EEEEEENS4_6LayoutISC_NS5_IJNSA_ILi0EEEST_ST_EEEEENS5_IJNS4_10UnderscoreESW_SW_EEEEENS4_13SM90_TMA_LOADENS4_14ComposedLayoutINS4_7SwizzleILi2ELi4ELi3EEENS4_18smem_ptr_flag_bitsILi16EEENSS_INS5_IJNSA_ILi8EEESG_EEENS5_IJSG_SB_EEEEEEEvNS4_8identityESZ_S19_vS1A_EENS_8epilogue10collective18CollectiveEpilogueINS1C_23Sm100TmaWarpSpecializedILi4ELi2ELi64ELb1ELb0EEEJSH_NS5_IJNSS_ISE_SB_EENSS_INSA_ILi64EEESB_EEEEESI_SJ_SI_SJ_NS1C_6fusion15FusionCallbacksIS1G_NS1L_17LinearCombinationISI_fSI_fLNS_15FloatRoundStyleE2EEESH_S1K_JEEENS4_5SM1004TMEM4LOAD26SM100_TMEM_LOAD_32dp32b64xESZ_NS10_INS11_ILi3ELi4ELi3EEES14_NSS_INS5_IJS15_S1I_EEENS5_IJS1I_SB_EEEEEEENS4_39AutoVectorizingCopyWithAssumedAlignmentILi128EEENS4_14SM90_TMA_STOREES1Z_S21_S21_EEEvvEEEEvNT_6ParamsE --------------------------
	.section	.nv.shared._ZN7cutlass13device_kernelINS_4gemm6kernel13GemmUniversalIN4cute5tupleIJiiiiEEENS1_10collective13CollectiveMmaINS1_35MainloopSm100TmaUmmaWarpSpecializedILi4ELi2ELi2ENS5_IJNS4_1CILi1EEESB_SB_EEEEENS5_IJNSA_ILi128EEENSA_ILi256EEENSA_ILi32EEEEEENS_10bfloat16_tENS5_IJlSB_lEEESI_SJ_NS4_8TiledMMAINS4_8MMA_AtomIJNS4_20SM100_MMA_F16BF16_SSISI_SI_fLi128ELi256ELNS4_4UMMA5MajorE0ELSO_0ELNSN_7ScaleInE0ELSP_0EEEEEENS4_6LayoutISC_NS5_IJNSA_ILi0EEEST_ST_EEEEENS5_IJNS4_10UnderscoreESW_SW_EEEEENS4_13SM90_TMA_LOADENS4_14ComposedLayoutINS4_7SwizzleILi2ELi4ELi3EEENS4_18smem_ptr_flag_bitsILi16EEENSS_INS5_IJNSA_ILi8EEESG_EEENS5_IJSG_SB_EEEEEEEvNS4_8identityESZ_S19_vS1A_EENS_8epilogue10collective18CollectiveEpilogueINS1C_23Sm100TmaWarpSpecializedILi4ELi2ELi64ELb1ELb0EEEJSH_NS5_IJNSS_ISE_SB_EENSS_INSA_ILi64EEESB_EEEEESI_SJ_SI_SJ_NS1C_6fusion15FusionCallbacksIS1G_NS1L_17LinearCombinationISI_fSI_fLNS_15FloatRoundStyleE2EEESH_S1K_JEEENS4_5SM1004TMEM4LOAD26SM100_TMEM_LOAD_32dp32b64xESZ_NS10_INS11_ILi3ELi4ELi3EEES14_NSS_INS5_IJS15_S1I_EEENS5_IJS1I_SB_EEEEEEENS4_39AutoVectorizingCopyWithAssumedAlignmentILi128EEENS4_14SM90_TMA_STOREES1Z_S21_S21_EEEvvEEEEvNT_6ParamsE,"aw",@nobits
	.sectionflags	@""
	.align	16
	.zero		1024


//--------------------- .nv.shared.reserved.0     --------------------------
	.section	.nv.shared.reserved.0,"aw",@nobits
	.weak		__nv_reservedSMEM_offset_0_alias
	.size		__nv_reservedSMEM_offset_0_alias, 0, 64
	.other		__nv_reservedSMEM_offset_0_alias,@"STO_CUDA_RESERVED_SHARED STV_DEFAULT"
__nv_reservedSMEM_offset_0_alias:
	.zero		0
.nv.shared.reserved.0:
	.zero		64
	.weak		__nv_reservedSMEM_tcgen05_partition
	.type		__nv_reservedSMEM_tcgen05_partition,@object
	.size		__nv_reservedSMEM_tcgen05_partition,(.L_0 - __nv_reservedSMEM_tcgen05_partition)
__nv_reservedSMEM_tcgen05_partition:
	.zero		32
.L_0:


//--------------------- .nv.global                --------------------------
	.section	.nv.global,"aw",@nobits
.nv.global:
	.type		_ZN40_INTERNAL_c1d4080f_4_k_cu_164a5673_346864cute1_E,@object
	.size		_ZN40_INTERNAL_c1d4080f_4_k_cu_164a5673_346864cute1_E,(_ZN40_INTERNAL_c1d4080f_4_k_cu_164a5673_346864cuda3std3__45__cpo6cbeginE - _ZN40_INTERNAL_c1d4080f_4_k_cu_164a5673_346864cute1_E)
_ZN40_INTERNAL_c1d4080f_4_k_cu_164a5673_346864cute1_E:
	.zero		1
	.type		_ZN40_INTERNAL_c1d4080f_4_k_cu_164a5673_346864cuda3std3__45__cpo6cbeginE,@object
	.size		_ZN40_INTERNAL_c1d4080f_4_k_cu_164a5673_346864cuda3std3__45__cpo6cbeginE,(_ZN40_INTERNAL_c1d4080f_4_k_cu_164a5673_346864cuda3std3__48in_placeE - _ZN40_INTERNAL_c1d4080f_4_k_cu_164a5673_346864cuda3std3__45__cpo6cbeginE)
_ZN40_INTERNAL_c1d4080f_4_k_cu_164a5673_346864cuda3std3__45__cpo6cbeginE:
	.zero		1
	.type		_ZN40_INTERNAL_c1d4080f_4_k_cu_164a5673_346864cuda3std3__48in_placeE,@object
	.size		_ZN40_INTERNAL_c1d4080f_4_k_cu_164a5673_346864cuda3std3__48in_placeE,(_ZN40_INTERNAL_c1d4080f_4_k_cu_164a5673_346864cuda3std6ranges3__45__cpo9iter_moveE - _ZN40_INTERNAL_c1d4080f_4_k_cu_164a5673_346864cuda3std3__48in_placeE)
_ZN40_INTERNAL_c1d4080f_4_k_cu_164a5673_346864cuda3std3__48in_placeE:
	.zero		1
	.type		_ZN40_INTERNAL_c1d4080f_4_k_cu_164a5673_346864cuda3std6ranges3__45__cpo9iter_moveE,@object
	.size		_ZN40_INTERNAL_c1d4080f_4_k_cu_164a5673_346864cuda3std6ranges3__45__cpo9iter_moveE,(_ZN40_INTERNAL_c1d4080f_4_k_cu_164a5673_346864cuda3std3__45__cpo5beginE - _ZN40_INTERNAL_c1d4080f_4_k_cu_164a5673_346864cuda3std6ranges3__45__cpo9iter_moveE)
_ZN40_INTERNAL_c1d4080f_4_k_cu_164a5673_346864cuda3std6ranges3__45__cpo9iter_moveE:
	.zero		1
	.type		_ZN40_INTERNAL_c1d4080f_4_k_cu_164a5673_346864cuda3std3__45__cpo5beginE,@object
	.size		_ZN40_INTERNAL_c1d4080f_4_k_cu_164a5673_346864cuda3std3__45__cpo5beginE,(_ZN40_INTERNAL_c1d4080f_4_k_cu_164a5673_346864cuda3std3__442_GLOBAL__N__c1d4080f_4_k_cu_164a5673_346866ignoreE - _ZN40_INTERNAL_c1d4080f_4_k_cu_164a5673_346864cuda3std3__45__cpo5beginE)
_ZN40_INTERNAL_c1d4080f_4_k_cu_164a5673_346864cuda3std3__45__cpo5beginE:
	.zero		1
	.type		_ZN40_INTERNAL_c1d4080f_4_k_cu_164a5673_346864cuda3std3__442_GLOBAL__N__c1d4080f_4_k_cu_164a5673_346866ignoreE,@object
	.size		_ZN40_INTERNAL_c1d4080f_4_k_cu_164a5673_346864cuda3std3__442_GLOBAL__N__c1d4080f_4_k_cu_164a5673_346866ignoreE,(_ZN40_INTERNAL_c1d4080f_4_k_cu_164a5673_346864cute7productE - _ZN40_INTERNAL_c1d4080f_4_k_cu_164a5673_346864cuda3std3__442_GLOBAL__N__c1d4080f_4_k_cu_164a5673_346866ignoreE)
_ZN40_INTERNAL_c1d4080f_4_k_cu_164a5673_346864cuda3std3__442_GLOBAL__N__c1d4080f_4_k_cu_164a5673_346866ignoreE:
	.zero		1
	.type		_ZN40_INTERNAL_c1d4080f_4_k_cu_164a5673_346864cute7productE,@object
	.size		_ZN40_INTERNAL_c1d4080f_4_k_cu_164a5673_346864cute7productE,(_ZN40_INTERNAL_c1d4080f_4_k_cu_164a5673_346864cuda3std3__45__cpo3endE - _ZN40_INTERNAL_c1d4080f_4_k_cu_164a5673_346864cute7productE)
_ZN40_INTERNAL_c1d4080f_4_k_cu_164a5673_346864cute7productE:
	.zero		1
	.type		_ZN40_INTERNAL_c1d4080f_4_k_cu_164a5673_346864cuda3std3__45__cpo3endE,@object
	.size		_ZN40_INTERNAL_c1d4080f_4_k_cu_164a5673_346864cuda3std3__45__cpo3endE,(_ZN40_INTERNAL_c1d4080f_4_k_cu_164a5673_346864cuda3std3__419piecewise_constructE - _ZN40_INTERNAL_c1d4080f_4_k_cu_164a5673_346864cuda3std3__45__cpo3endE)
_ZN40_INTERNAL_c1d4080f_4_k_cu_164a5673_346864cuda3std3__45__cpo3endE:
	.zero		1
	.type		_ZN40_INTERNAL_c1d4080f_4_k_cu_164a5673_346864cuda3std3__419piecewise_constructE,@object
	.size		_ZN40_INTERNAL_c1d4080f_4_k_cu_164a5673_346864cuda3std3__419piecewise_constructE,(_ZN40_INTERNAL_c1d4080f_4_k_cu_164a5673_346864cuda3std3__45__cpo4cendE - _ZN40_INTERNAL_c1d4080f_4_k_cu_164a5673_346864cuda3std3__419piecewise_constructE)
_ZN40_INTERNAL_c1d4080f_4_k_cu_164a5673_346864cuda3std3__419piecewise_constructE:
	.zero		1
	.type		_ZN40_INTERNAL_c1d4080f_4_k_cu_164a5673_346864cuda3std3__45__cpo4cendE,@object
	.size		_ZN40_INTERNAL_c1d4080f_4_k_cu_164a5673_346864cuda3std3__45__cpo4cendE,(_ZN40_INTERNAL_c1d4080f_4_k_cu_164a5673_346864cuda3std6ranges3__45__cpo4swapE - _ZN40_INTERNAL_c1d4080f_4_k_cu_164a5673_346864cuda3std3__45__cpo4cendE)
_ZN40_INTERNAL_c1d4080f_4_k_cu_164a5673_346864cuda3std3__45__cpo4cendE:
	.zero		1
	.type		_ZN40_INTERNAL_c1d4080f_4_k_cu_164a5673_346864cuda3std6ranges3__45__cpo4swapE,@object
	.size		_ZN40_INTERNAL_c1d4080f_4_k_cu_164a5673_346864cuda3std6ranges3__45__cpo4swapE,(.L_10 - _ZN40_INTERNAL_c1d4080f_4_k_cu_164a5673_346864cuda3std6ranges3__45__cpo4swapE)
_ZN40_INTERNAL_c1d4080f_4_k_cu_164a5673_346864cuda3std6ranges3__45__cpo4swapE:
	.zero		1
.L_10:


//--------------------- .nv.constant0._ZN7cutlass13device_kernelINS_4gemm6kernel13GemmUniversalIN4cute5tupleIJiiiiEEENS1_10collective13CollectiveMmaINS1_35MainloopSm100TmaUmmaWarpSpecializedILi4ELi2ELi2ENS5_IJNS4_1CILi1EEESB_SB_EEEEENS5_IJNSA_ILi128EEENSA_ILi256EEENSA_ILi32EEEEEENS_10bfloat16_tENS5_IJlSB_lEEESI_SJ_NS4_8TiledMMAINS4_8MMA_AtomIJNS4_20SM100_MMA_F16BF16_SSISI_SI_fLi128ELi256ELNS4_4UMMA5MajorE0ELSO_0ELNSN_7ScaleInE0ELSP_0EEEEEENS4_6LayoutISC_NS5_IJNSA_ILi0EEEST_ST_EEEEENS5_IJNS4_10UnderscoreESW_SW_EEEEENS4_13SM90_TMA_LOADENS4_14ComposedLayoutINS4_7SwizzleILi2ELi4ELi3EEENS4_18smem_ptr_flag_bitsILi16EEENSS_INS5_IJNSA_ILi8EEESG_EEENS5_IJSG_SB_EEEEEEEvNS4_8identityESZ_S19_vS1A_EENS_8epilogue10collective18CollectiveEpilogueINS1C_23Sm100TmaWarpSpecializedILi4ELi2ELi64ELb1ELb0EEEJSH_NS5_IJNSS_ISE_SB_EENSS_INSA_ILi64EEESB_EEEEESI_SJ_SI_SJ_NS1C_6fusion15FusionCallbacksIS1G_NS1L_17LinearCombinationISI_fSI_fLNS_15FloatRoundStyleE2EEESH_S1K_JEEENS4_5SM1004TMEM4LOAD26SM100_TMEM_LOAD_32dp32b64xESZ_NS10_INS11_ILi3ELi4ELi3EEES14_NSS_INS5_IJS15_S1I_EEENS5_IJS1I_SB_EEEEEEENS4_39AutoVectorizingCopyWithAssumedAlignmentILi128EEENS4_14SM90_TMA_STOREES1Z_S21_S21_EEEvvEEEEvNT_6ParamsE --------------------------
	.section	.nv.constant0._ZN7cutlass13device_kernelINS_4gemm6kernel13GemmUniversalIN4cute5tupleIJiiiiEEENS1_10collective13CollectiveMmaINS1_35MainloopSm100TmaUmmaWarpSpecializedILi4ELi2ELi2ENS5_IJNS4_1CILi1EEESB_SB_EEEEENS5_IJNSA_ILi128EEENSA_ILi256EEENSA_ILi32EEEEEENS_10bfloat16_tENS5_IJlSB_lEEESI_SJ_NS4_8TiledMMAINS4_8MMA_AtomIJNS4_20SM100_MMA_F16BF16_SSISI_SI_fLi128ELi256ELNS4_4UMMA5MajorE0ELSO_0ELNSN_7ScaleInE0ELSP_0EEEEEENS4_6LayoutISC_NS5_IJNSA_ILi0EEEST_ST_EEEEENS5_IJNS4_10UnderscoreESW_SW_EEEEENS4_13SM90_TMA_LOADENS4_14ComposedLayoutINS4_7SwizzleILi2ELi4ELi3EEENS4_18smem_ptr_flag_bitsILi16EEENSS_INS5_IJNSA_ILi8EEESG_EEENS5_IJSG_SB_EEEEEEEvNS4_8identityESZ_S19_vS1A_EENS_8epilogue10collective18CollectiveEpilogueINS1C_23Sm100TmaWarpSpecializedILi4ELi2ELi64ELb1ELb0EEEJSH_NS5_IJNSS_ISE_SB_EENSS_INSA_ILi64EEESB_EEEEESI_SJ_SI_SJ_NS1C_6fusion15FusionCallbacksIS1G_NS1L_17LinearCombinationISI_fSI_fLNS_15FloatRoundStyleE2EEESH_S1K_JEEENS4_5SM1004TMEM4LOAD26SM100_TMEM_LOAD_32dp32b64xESZ_NS10_INS11_ILi3ELi4ELi3EEES14_NSS_INS5_IJS15_S1I_EEENS5_IJS1I_SB_EEEEEEENS4_39AutoVectorizingCopyWithAssumedAlignmentILi128EEENS4_14SM90_TMA_STOREES1Z_S21_S21_EEEvvEEEEvNT_6ParamsE,"a",@progbits
	.sectionflags	@""
	.align	4
.nv.constant0._ZN7cutlass13device_kernelINS_4gemm6kernel13GemmUniversalIN4cute5tupleIJiiiiEEENS1_10collective13CollectiveMmaINS1_35MainloopSm100TmaUmmaWarpSpecializedILi4ELi2ELi2ENS5_IJNS4_1CILi1EEESB_SB_EEEEENS5_IJNSA_ILi128EEENSA_ILi256EEENSA_ILi32EEEEEENS_10bfloat16_tENS5_IJlSB_lEEESI_SJ_NS4_8TiledMMAINS4_8MMA_AtomIJNS4_20SM100_MMA_F16BF16_SSISI_SI_fLi128ELi256ELNS4_4UMMA5MajorE0ELSO_0ELNSN_7ScaleInE0ELSP_0EEEEEENS4_6LayoutISC_NS5_IJNSA_ILi0EEEST_ST_EEEEENS5_IJNS4_10UnderscoreESW_SW_EEEEENS4_13SM90_TMA_LOADENS4_14ComposedLayoutINS4_7SwizzleILi2ELi4ELi3EEENS4_18smem_ptr_flag_bitsILi16EEENSS_INS5_IJNSA_ILi8EEESG_EEENS5_IJSG_SB_EEEEEEEvNS4_8identityESZ_S19_vS1A_EENS_8epilogue10collective18CollectiveEpilogueINS1C_23Sm100TmaWarpSpecializedILi4ELi2ELi64ELb1ELb0EEEJSH_NS5_IJNSS_ISE_SB_EENSS_INSA_ILi64EEESB_EEEEESI_SJ_SI_SJ_NS1C_6fusion15FusionCallbacksIS1G_NS1L_17LinearCombinationISI_fSI_fLNS_15FloatRoundStyleE2EEESH_S1K_JEEENS4_5SM1004TMEM4LOAD26SM100_TMEM_LOAD_32dp32b64xESZ_NS10_INS11_ILi3ELi4ELi3EEES14_NSS_INS5_IJS15_S1I_EEENS5_IJS1I_SB_EEEEEEENS4_39AutoVectorizingCopyWithAssumedAlignmentILi128EEENS4_14SM90_TMA_STOREES1Z_S21_S21_EEEvvEEEEvNT_6ParamsE:
	.zero		2944


//--------------------- SYMBOLS --------------------------

	.type		.nv.reservedSmem.offset0,@object
	.size		.nv.reservedSmem.offset0,0x4
	.type		.nv.reservedSmem.cap,@object
	.size		.nv.reservedSmem.cap,0x4
	.type		__assertfail,@function
